//
// Generated by NVIDIA NVVM Compiler
//
// Compiler Build ID: CL-36424714
// Cuda compilation tools, release 13.0, V13.0.88
// Based on NVVM 20.0.0
//

.version 9.0
.target sm_100
.address_size 64

	// .globl	_Z36optimized_parallel_simulation_kernelPfiiPiiiS0_
.global .align 4 .b8 precalc_xorwow_matrix[102400];
.global .align 4 .b8 precalc_xorwow_offset_matrix[102400];
.global .align 4 .b8 mrg32k3aM1[2304];
.global .align 4 .b8 mrg32k3aM2[2304];
.global .align 4 .b8 mrg32k3aM1SubSeq[2016];
.global .align 4 .b8 mrg32k3aM2SubSeq[2016];
.global .align 4 .b8 mrg32k3aM1Seq[2304];
.global .align 4 .b8 mrg32k3aM2Seq[2304];
.const .align 8 .b8 __cr_lgamma_table[72];
// _ZZ36optimized_parallel_simulation_kernelPfiiPiiiS0_E21shared_codebook_cache has been demoted
// _ZZ36optimized_parallel_simulation_kernelPfiiPiiiS0_E15local_hit_count has been demoted
// _ZZ36optimized_parallel_simulation_kernelPfiiPiiiS0_E6Ka_val has been demoted

.visible .entry _Z36optimized_parallel_simulation_kernelPfiiPiiiS0_(
	.param .u64 .ptr .align 1 _Z36optimized_parallel_simulation_kernelPfiiPiiiS0__param_0,
	.param .u32 _Z36optimized_parallel_simulation_kernelPfiiPiiiS0__param_1,
	.param .u32 _Z36optimized_parallel_simulation_kernelPfiiPiiiS0__param_2,
	.param .u64 .ptr .align 1 _Z36optimized_parallel_simulation_kernelPfiiPiiiS0__param_3,
	.param .u32 _Z36optimized_parallel_simulation_kernelPfiiPiiiS0__param_4,
	.param .u32 _Z36optimized_parallel_simulation_kernelPfiiPiiiS0__param_5,
	.param .u64 .ptr .align 1 _Z36optimized_parallel_simulation_kernelPfiiPiiiS0__param_6
)
{
	.local .align 16 .b8 	__local_depot0[4096];
	.reg .b64 	%SP;
	.reg .b64 	%SPL;
	.reg .pred 	%p<89>;
	.reg .b32 	%r<428>;
	.reg .b32 	%f<425>;
	.reg .b64 	%rd<87>;
	// demoted variable
	.shared .align 4 .b8 _ZZ36optimized_parallel_simulation_kernelPfiiPiiiS0_E21shared_codebook_cache[4096];
	// demoted variable
	.shared .align 4 .u32 _ZZ36optimized_parallel_simulation_kernelPfiiPiiiS0_E15local_hit_count;
	// demoted variable
	.shared .align 4 .u32 _ZZ36optimized_parallel_simulation_kernelPfiiPiiiS0_E6Ka_val;
	mov.u64 	%SPL, __local_depot0;
	ld.param.u64 	%rd19, [_Z36optimized_parallel_simulation_kernelPfiiPiiiS0__param_0];
	ld.param.u32 	%r170, [_Z36optimized_parallel_simulation_kernelPfiiPiiiS0__param_1];
	ld.param.u32 	%r171, [_Z36optimized_parallel_simulation_kernelPfiiPiiiS0__param_2];
	ld.param.u64 	%rd20, [_Z36optimized_parallel_simulation_kernelPfiiPiiiS0__param_3];
	ld.param.u32 	%r173, [_Z36optimized_parallel_simulation_kernelPfiiPiiiS0__param_4];
	ld.param.u32 	%r172, [_Z36optimized_parallel_simulation_kernelPfiiPiiiS0__param_5];
	cvta.to.global.u64 	%rd1, %rd19;
	add.u64 	%rd2, %SPL, 0;
	add.u64 	%rd3, %SPL, 2048;
	mov.u32 	%r1, %ctaid.x;
	mov.u32 	%r2, %tid.x;
	mov.u32 	%r3, %ntid.x;
	setp.ge.s32 	%p1, %r1, %r173;
	@%p1 bra 	$L__BB0_105;
	ld.param.u64 	%rd82, [_Z36optimized_parallel_simulation_kernelPfiiPiiiS0__param_6];
	mul.lo.s32 	%r4, %r171, %r170;
	setp.eq.s64 	%p2, %rd19, 0;
	setp.lt.s32 	%p3, %r4, 1;
	setp.eq.s64 	%p4, %rd20, 0;
	or.pred  	%p5, %p2, %p4;
	or.pred  	%p6, %p5, %p3;
	setp.eq.s64 	%p7, %rd82, 0;
	or.pred  	%p8, %p6, %p7;
	@%p8 bra 	$L__BB0_105;
	setp.ne.s32 	%p9, %r2, 0;
	@%p9 bra 	$L__BB0_4;
	mov.b32 	%r174, 0;
	st.shared.u32 	[_ZZ36optimized_parallel_simulation_kernelPfiiPiiiS0_E15local_hit_count], %r174;
	cvta.to.global.u64 	%rd24, %rd20;
	mul.wide.u32 	%rd25, %r1, 4;
	add.s64 	%rd26, %rd24, %rd25;
	ld.global.u32 	%r175, [%rd26];
	st.shared.u32 	[_ZZ36optimized_parallel_simulation_kernelPfiiPiiiS0_E6Ka_val], %r175;
$L__BB0_4:
	bar.sync 	0;
	ld.shared.u32 	%r176, [_ZZ36optimized_parallel_simulation_kernelPfiiPiiiS0_E6Ka_val];
	setp.lt.s32 	%p10, %r176, 1;
	@%p10 bra 	$L__BB0_105;
	add.s32 	%r178, %r3, %r172;
	add.s32 	%r179, %r178, -1;
	div.s32 	%r180, %r179, %r3;
	mul.lo.s32 	%r331, %r180, %r2;
	add.s32 	%r181, %r331, %r180;
	min.s32 	%r6, %r181, %r172;
	// begin inline asm
	mov.u64 	%rd27, %clock64;
	// end inline asm
	mul.wide.u32 	%rd28, %r1, 1000000;
	mul.lo.s32 	%r182, %r2, 1000;
	cvt.u64.u32 	%rd29, %r182;
	add.s64 	%rd30, %rd28, %rd29;
	add.s64 	%rd31, %rd30, %rd27;
	cvt.u32.u64 	%r183, %rd31;
	xor.b32  	%r184, %r183, -1429050551;
	mul.lo.s32 	%r7, %r184, 1099087573;
	{ .reg .b32 tmp; mov.b64 {tmp, %r185}, %rd31; }
	xor.b32  	%r8, %r185, -136515619;
	setp.ge.s32 	%p11, %r331, %r6;
	mov.b32 	%r427, 0;
	@%p11 bra 	$L__BB0_103;
	mul.lo.s32 	%r187, %r8, -1703105765;
	add.s32 	%r360, %r7, 5783321;
	xor.b32  	%r361, %r187, 88675123;
	add.s32 	%r362, %r187, 521288629;
	xor.b32  	%r363, %r7, 362436069;
	add.s32 	%r348, %r7, 123456789;
	min.s32 	%r14, %r171, 1024;
	and.b32  	%r15, %r170, 15;
	and.b32  	%r16, %r170, 7;
	add.s32 	%r188, %r171, -1;
	div.u32 	%r17, %r188, %r3;
	add.s32 	%r189, %r17, 1;
	and.b32  	%r18, %r170, 2147483632;
	and.b32  	%r19, %r170, 3;
	and.b32  	%r20, %r189, 3;
	and.b32  	%r21, %r189, -4;
	and.b32  	%r22, %r170, 2147483646;
	add.s32 	%r190, %r7, %r187;
	add.s32 	%r359, %r190, 6615241;
	mov.f32 	%f400, 0f00000000;
	mov.b32 	%r427, 0;
	mov.u32 	%r386, %r427;
$L__BB0_7:
	setp.lt.s32 	%p12, %r170, 1;
	@%p12 bra 	$L__BB0_21;
	setp.lt.u32 	%p13, %r170, 16;
	mov.b32 	%r341, 0;
	@%p13 bra 	$L__BB0_11;
	and.b32  	%r192, %r170, 2147483632;
	neg.s32 	%r343, %r192;
	add.s64 	%rd85, %rd2, 32;
	add.s64 	%rd84, %rd3, 32;
$L__BB0_10:
	.pragma "nounroll";
	mov.f32 	%f47, 0f00000000;
	st.local.v4.f32 	[%rd85+-32], {%f47, %f47, %f47, %f47};
	st.local.v4.f32 	[%rd84+-32], {%f47, %f47, %f47, %f47};
	st.local.v4.f32 	[%rd85+-16], {%f47, %f47, %f47, %f47};
	st.local.v4.f32 	[%rd84+-16], {%f47, %f47, %f47, %f47};
	st.local.v4.f32 	[%rd85], {%f47, %f47, %f47, %f47};
	st.local.v4.f32 	[%rd84], {%f47, %f47, %f47, %f47};
	st.local.v4.f32 	[%rd85+16], {%f47, %f47, %f47, %f47};
	st.local.v4.f32 	[%rd84+16], {%f47, %f47, %f47, %f47};
	add.s32 	%r343, %r343, 16;
	add.s64 	%rd85, %rd85, 64;
	add.s64 	%rd84, %rd84, 64;
	setp.eq.s32 	%p14, %r343, 0;
	mov.u32 	%r341, %r18;
	@%p14 bra 	$L__BB0_11;
	bra.uni 	$L__BB0_10;
$L__BB0_11:
	setp.eq.s32 	%p15, %r15, 0;
	@%p15 bra 	$L__BB0_21;
	add.s32 	%r193, %r15, -1;
	setp.lt.u32 	%p16, %r193, 7;
	@%p16 bra 	$L__BB0_14;
	mul.wide.u32 	%rd32, %r341, 4;
	add.s64 	%rd33, %rd2, %rd32;
	mov.b32 	%r194, 0;
	st.local.u32 	[%rd33], %r194;
	add.s64 	%rd34, %rd3, %rd32;
	st.local.u32 	[%rd34], %r194;
	st.local.u32 	[%rd33+4], %r194;
	st.local.u32 	[%rd34+4], %r194;
	st.local.u32 	[%rd33+8], %r194;
	st.local.u32 	[%rd34+8], %r194;
	st.local.u32 	[%rd33+12], %r194;
	st.local.u32 	[%rd34+12], %r194;
	st.local.u32 	[%rd33+16], %r194;
	st.local.u32 	[%rd34+16], %r194;
	st.local.u32 	[%rd33+20], %r194;
	st.local.u32 	[%rd34+20], %r194;
	st.local.u32 	[%rd33+24], %r194;
	st.local.u32 	[%rd34+24], %r194;
	st.local.u32 	[%rd33+28], %r194;
	st.local.u32 	[%rd34+28], %r194;
	add.s32 	%r341, %r341, 8;
$L__BB0_14:
	setp.eq.s32 	%p17, %r16, 0;
	@%p17 bra 	$L__BB0_21;
	add.s32 	%r195, %r16, -1;
	setp.lt.u32 	%p18, %r195, 3;
	@%p18 bra 	$L__BB0_17;
	mul.wide.u32 	%rd35, %r341, 4;
	add.s64 	%rd36, %rd2, %rd35;
	mov.b32 	%r196, 0;
	st.local.u32 	[%rd36], %r196;
	add.s64 	%rd37, %rd3, %rd35;
	st.local.u32 	[%rd37], %r196;
	st.local.u32 	[%rd36+4], %r196;
	st.local.u32 	[%rd37+4], %r196;
	st.local.u32 	[%rd36+8], %r196;
	st.local.u32 	[%rd37+8], %r196;
	st.local.u32 	[%rd36+12], %r196;
	st.local.u32 	[%rd37+12], %r196;
	add.s32 	%r341, %r341, 4;
$L__BB0_17:
	setp.eq.s32 	%p19, %r19, 0;
	@%p19 bra 	$L__BB0_21;
	setp.eq.s32 	%p20, %r19, 1;
	mul.wide.u32 	%rd38, %r341, 4;
	add.s64 	%rd6, %rd2, %rd38;
	mov.b32 	%r197, 0;
	st.local.u32 	[%rd6], %r197;
	add.s64 	%rd7, %rd3, %rd38;
	st.local.u32 	[%rd7], %r197;
	@%p20 bra 	$L__BB0_21;
	setp.eq.s32 	%p21, %r19, 2;
	mov.b32 	%r198, 0;
	st.local.u32 	[%rd6+4], %r198;
	st.local.u32 	[%rd7+4], %r198;
	@%p21 bra 	$L__BB0_21;
	mov.b32 	%r199, 0;
	st.local.u32 	[%rd6+8], %r199;
	st.local.u32 	[%rd7+8], %r199;
$L__BB0_21:
	ld.shared.u32 	%r200, [_ZZ36optimized_parallel_simulation_kernelPfiiPiiiS0_E6Ka_val];
	setp.lt.s32 	%p22, %r200, 1;
	@%p22 bra 	$L__BB0_61;
	mov.b32 	%r350, 0;
	mov.u32 	%r364, %r348;
$L__BB0_23:
	mov.b32 	%r358, 1;
	mov.b32 	%r357, 0;
$L__BB0_24:
	mov.u32 	%r348, %r363;
	mov.u32 	%r363, %r362;
	mov.u32 	%r362, %r361;
	mov.u32 	%r361, %r360;
	shr.u32 	%r204, %r364, 2;
	xor.b32  	%r205, %r204, %r364;
	shl.b32 	%r206, %r361, 4;
	shl.b32 	%r207, %r205, 1;
	xor.b32  	%r208, %r206, %r207;
	xor.b32  	%r209, %r208, %r361;
	xor.b32  	%r360, %r209, %r205;
	add.s32 	%r359, %r359, 362437;
	@%p12 bra 	$L__BB0_59;
	shl.b32 	%r211, %r358, 6;
	add.s32 	%r212, %r360, %r359;
	cvt.rn.f32.u32 	%f48, %r212;
	fma.rn.f32 	%f49, %f48, 0f2F800000, 0f2F000000;
	mul.f32 	%f50, %f49, 0f42800000;
	cvt.rzi.s32.f32 	%r213, %f50;
	shr.s32 	%r214, %r213, 31;
	shr.u32 	%r215, %r214, 26;
	add.s32 	%r216, %r213, %r215;
	and.b32  	%r217, %r216, -64;
	sub.s32 	%r218, %r213, %r217;
	add.s32 	%r219, %r211, %r218;
	add.s32 	%r64, %r219, -64;
	shl.b32 	%r220, %r64, 2;
	mov.u32 	%r221, _ZZ36optimized_parallel_simulation_kernelPfiiPiiiS0_E21shared_codebook_cache;
	add.s32 	%r65, %r221, %r220;
	mov.b32 	%r365, 0;
$L__BB0_26:
	add.s32 	%r67, %r365, %r2;
	setp.ge.s32 	%p24, %r67, %r170;
	@%p24 bra 	$L__BB0_58;
	setp.lt.s32 	%p25, %r171, 1;
	@%p25 bra 	$L__BB0_55;
	setp.lt.u32 	%p26, %r17, 3;
	mul.lo.s32 	%r68, %r67, %r171;
	mov.b32 	%r368, 0;
	@%p26 bra 	$L__BB0_43;
	mov.b32 	%r368, 0;
	mov.u32 	%r367, %r368;
$L__BB0_30:
	add.s32 	%r71, %r368, %r2;
	setp.ge.s32 	%p27, %r71, %r171;
	@%p27 bra 	$L__BB0_33;
	add.s32 	%r72, %r71, %r68;
	setp.ge.s32 	%p28, %r72, %r4;
	@%p28 bra 	$L__BB0_33;
	mul.wide.u32 	%rd39, %r72, 4;
	add.s64 	%rd40, %rd1, %rd39;
	ld.global.f32 	%f51, [%rd40];
	shl.b32 	%r224, %r71, 2;
	and.b32  	%r225, %r224, 4092;
	mov.u32 	%r226, _ZZ36optimized_parallel_simulation_kernelPfiiPiiiS0_E21shared_codebook_cache;
	add.s32 	%r227, %r226, %r225;
	st.shared.f32 	[%r227], %f51;
$L__BB0_33:
	add.s32 	%r73, %r71, %r3;
	setp.ge.s32 	%p29, %r73, %r171;
	@%p29 bra 	$L__BB0_36;
	add.s32 	%r74, %r73, %r68;
	setp.ge.s32 	%p30, %r74, %r4;
	@%p30 bra 	$L__BB0_36;
	mul.wide.u32 	%rd41, %r74, 4;
	add.s64 	%rd42, %rd1, %rd41;
	ld.global.f32 	%f52, [%rd42];
	shl.b32 	%r228, %r73, 2;
	and.b32  	%r229, %r228, 4092;
	mov.u32 	%r230, _ZZ36optimized_parallel_simulation_kernelPfiiPiiiS0_E21shared_codebook_cache;
	add.s32 	%r231, %r230, %r229;
	st.shared.f32 	[%r231], %f52;
$L__BB0_36:
	add.s32 	%r75, %r73, %r3;
	setp.ge.s32 	%p31, %r75, %r171;
	@%p31 bra 	$L__BB0_39;
	add.s32 	%r76, %r75, %r68;
	setp.ge.s32 	%p32, %r76, %r4;
	@%p32 bra 	$L__BB0_39;
	mul.wide.u32 	%rd43, %r76, 4;
	add.s64 	%rd44, %rd1, %rd43;
	ld.global.f32 	%f53, [%rd44];
	shl.b32 	%r232, %r75, 2;
	and.b32  	%r233, %r232, 4092;
	mov.u32 	%r234, _ZZ36optimized_parallel_simulation_kernelPfiiPiiiS0_E21shared_codebook_cache;
	add.s32 	%r235, %r234, %r233;
	st.shared.f32 	[%r235], %f53;
$L__BB0_39:
	add.s32 	%r77, %r75, %r3;
	setp.ge.s32 	%p33, %r77, %r171;
	@%p33 bra 	$L__BB0_42;
	add.s32 	%r78, %r77, %r68;
	setp.ge.s32 	%p34, %r78, %r4;
	@%p34 bra 	$L__BB0_42;
	mul.wide.u32 	%rd45, %r78, 4;
	add.s64 	%rd46, %rd1, %rd45;
	ld.global.f32 	%f54, [%rd46];
	shl.b32 	%r236, %r77, 2;
	and.b32  	%r237, %r236, 4092;
	mov.u32 	%r238, _ZZ36optimized_parallel_simulation_kernelPfiiPiiiS0_E21shared_codebook_cache;
	add.s32 	%r239, %r238, %r237;
	st.shared.f32 	[%r239], %f54;
$L__BB0_42:
	shl.b32 	%r240, %r3, 2;
	add.s32 	%r368, %r240, %r368;
	add.s32 	%r367, %r367, 4;
	setp.ne.s32 	%p35, %r367, %r21;
	@%p35 bra 	$L__BB0_30;
$L__BB0_43:
	setp.eq.s32 	%p36, %r20, 0;
	@%p36 bra 	$L__BB0_55;
	add.s32 	%r82, %r368, %r2;
	setp.ge.s32 	%p37, %r82, %r171;
	@%p37 bra 	$L__BB0_47;
	add.s32 	%r83, %r82, %r68;
	setp.ge.s32 	%p38, %r83, %r4;
	@%p38 bra 	$L__BB0_47;
	mul.wide.u32 	%rd47, %r83, 4;
	add.s64 	%rd48, %rd1, %rd47;
	ld.global.f32 	%f55, [%rd48];
	shl.b32 	%r241, %r82, 2;
	and.b32  	%r242, %r241, 4092;
	mov.u32 	%r243, _ZZ36optimized_parallel_simulation_kernelPfiiPiiiS0_E21shared_codebook_cache;
	add.s32 	%r244, %r243, %r242;
	st.shared.f32 	[%r244], %f55;
$L__BB0_47:
	setp.eq.s32 	%p39, %r20, 1;
	@%p39 bra 	$L__BB0_55;
	add.s32 	%r84, %r82, %r3;
	setp.ge.s32 	%p40, %r84, %r171;
	@%p40 bra 	$L__BB0_51;
	add.s32 	%r85, %r84, %r68;
	setp.ge.s32 	%p41, %r85, %r4;
	@%p41 bra 	$L__BB0_51;
	mul.wide.u32 	%rd49, %r85, 4;
	add.s64 	%rd50, %rd1, %rd49;
	ld.global.f32 	%f56, [%rd50];
	shl.b32 	%r245, %r84, 2;
	and.b32  	%r246, %r245, 4092;
	mov.u32 	%r247, _ZZ36optimized_parallel_simulation_kernelPfiiPiiiS0_E21shared_codebook_cache;
	add.s32 	%r248, %r247, %r246;
	st.shared.f32 	[%r248], %f56;
$L__BB0_51:
	setp.eq.s32 	%p42, %r20, 2;
	@%p42 bra 	$L__BB0_55;
	add.s32 	%r86, %r84, %r3;
	setp.ge.s32 	%p43, %r86, %r171;
	@%p43 bra 	$L__BB0_55;
	add.s32 	%r87, %r86, %r68;
	setp.ge.s32 	%p44, %r87, %r4;
	@%p44 bra 	$L__BB0_55;
	mul.wide.u32 	%rd51, %r87, 4;
	add.s64 	%rd52, %rd1, %rd51;
	ld.global.f32 	%f57, [%rd52];
	shl.b32 	%r249, %r86, 2;
	and.b32  	%r250, %r249, 4092;
	mov.u32 	%r251, _ZZ36optimized_parallel_simulation_kernelPfiiPiiiS0_E21shared_codebook_cache;
	add.s32 	%r252, %r251, %r250;
	st.shared.f32 	[%r252], %f57;
$L__BB0_55:
	setp.ge.s32 	%p45, %r64, %r14;
	bar.sync 	0;
	@%p45 bra 	$L__BB0_57;
	ld.shared.f32 	%f58, [%r65];
	mul.wide.u32 	%rd53, %r67, 4;
	add.s64 	%rd54, %rd2, %rd53;
	ld.local.f32 	%f59, [%rd54];
	add.f32 	%f60, %f58, %f59;
	st.local.f32 	[%rd54], %f60;
$L__BB0_57:
	bar.sync 	0;
$L__BB0_58:
	add.s32 	%r365, %r365, %r3;
	setp.lt.s32 	%p46, %r365, %r170;
	@%p46 bra 	$L__BB0_26;
$L__BB0_59:
	add.s32 	%r253, %r358, 1;
	setp.gt.s32 	%p47, %r358, 15;
	selp.b32 	%r358, 1, %r253, %p47;
	add.s32 	%r357, %r357, 1;
	setp.ne.s32 	%p48, %r357, 64;
	mov.u32 	%r364, %r348;
	@%p48 bra 	$L__BB0_24;
	add.s32 	%r350, %r350, 1;
	ld.shared.u32 	%r254, [_ZZ36optimized_parallel_simulation_kernelPfiiPiiiS0_E6Ka_val];
	setp.lt.s32 	%p49, %r350, %r254;
	mov.u32 	%r364, %r348;
	@%p49 bra 	$L__BB0_23;
$L__BB0_61:
	@%p12 bra 	$L__BB0_87;
	setp.lt.u32 	%p51, %r170, 16;
	mov.b32 	%r370, 0;
	@%p51 bra 	$L__BB0_65;
	mov.b32 	%r372, 0;
$L__BB0_64:
	.pragma "nounroll";
	mul.wide.u32 	%rd55, %r372, 4;
	add.s64 	%rd56, %rd2, %rd55;
	ld.local.v4.f32 	{%f61, %f62, %f63, %f64}, [%rd56];
	add.s64 	%rd57, %rd3, %rd55;
	st.local.v4.f32 	[%rd57], {%f61, %f62, %f63, %f64};
	ld.local.v4.f32 	{%f65, %f66, %f67, %f68}, [%rd56+16];
	st.local.v4.f32 	[%rd57+16], {%f65, %f66, %f67, %f68};
	ld.local.v4.f32 	{%f69, %f70, %f71, %f72}, [%rd56+32];
	st.local.v4.f32 	[%rd57+32], {%f69, %f70, %f71, %f72};
	ld.local.v4.f32 	{%f73, %f74, %f75, %f76}, [%rd56+48];
	st.local.v4.f32 	[%rd57+48], {%f73, %f74, %f75, %f76};
	add.s32 	%r372, %r372, 16;
	setp.eq.s32 	%p52, %r372, %r18;
	mov.u32 	%r370, %r18;
	@%p52 bra 	$L__BB0_65;
	bra.uni 	$L__BB0_64;
$L__BB0_65:
	setp.eq.s32 	%p53, %r15, 0;
	@%p53 bra 	$L__BB0_75;
	add.s32 	%r257, %r15, -1;
	setp.lt.u32 	%p54, %r257, 7;
	@%p54 bra 	$L__BB0_68;
	mul.wide.u32 	%rd58, %r370, 4;
	add.s64 	%rd59, %rd2, %rd58;
	ld.local.f32 	%f77, [%rd59];
	add.s64 	%rd60, %rd3, %rd58;
	st.local.f32 	[%rd60], %f77;
	ld.local.f32 	%f78, [%rd59+4];
	st.local.f32 	[%rd60+4], %f78;
	ld.local.f32 	%f79, [%rd59+8];
	st.local.f32 	[%rd60+8], %f79;
	ld.local.f32 	%f80, [%rd59+12];
	st.local.f32 	[%rd60+12], %f80;
	ld.local.f32 	%f81, [%rd59+16];
	st.local.f32 	[%rd60+16], %f81;
	ld.local.f32 	%f82, [%rd59+20];
	st.local.f32 	[%rd60+20], %f82;
	ld.local.f32 	%f83, [%rd59+24];
	st.local.f32 	[%rd60+24], %f83;
	ld.local.f32 	%f84, [%rd59+28];
	st.local.f32 	[%rd60+28], %f84;
	add.s32 	%r370, %r370, 8;
$L__BB0_68:
	setp.eq.s32 	%p55, %r16, 0;
	@%p55 bra 	$L__BB0_75;
	add.s32 	%r258, %r16, -1;
	setp.lt.u32 	%p56, %r258, 3;
	@%p56 bra 	$L__BB0_71;
	mul.wide.u32 	%rd61, %r370, 4;
	add.s64 	%rd62, %rd2, %rd61;
	ld.local.f32 	%f85, [%rd62];
	add.s64 	%rd63, %rd3, %rd61;
	st.local.f32 	[%rd63], %f85;
	ld.local.f32 	%f86, [%rd62+4];
	st.local.f32 	[%rd63+4], %f86;
	ld.local.f32 	%f87, [%rd62+8];
	st.local.f32 	[%rd63+8], %f87;
	ld.local.f32 	%f88, [%rd62+12];
	st.local.f32 	[%rd63+12], %f88;
	add.s32 	%r370, %r370, 4;
$L__BB0_71:
	setp.eq.s32 	%p57, %r19, 0;
	@%p57 bra 	$L__BB0_75;
	setp.eq.s32 	%p58, %r19, 1;
	mul.wide.u32 	%rd64, %r370, 4;
	add.s64 	%rd12, %rd2, %rd64;
	ld.local.f32 	%f89, [%rd12];
	add.s64 	%rd13, %rd3, %rd64;
	st.local.f32 	[%rd13], %f89;
	@%p58 bra 	$L__BB0_75;
	setp.eq.s32 	%p59, %r19, 2;
	ld.local.f32 	%f90, [%rd12+4];
	st.local.f32 	[%rd13+4], %f90;
	@%p59 bra 	$L__BB0_75;
	ld.local.f32 	%f91, [%rd12+8];
	st.local.f32 	[%rd13+8], %f91;
$L__BB0_75:
	setp.eq.s32 	%p60, %r170, 1;
	mov.b64 	%rd86, 0;
	@%p60 bra 	$L__BB0_83;
	mov.b32 	%r401, 0;
$L__BB0_77:
	setp.eq.s32 	%p61, %r386, 1;
	mov.u32 	%r409, %r360;
	mov.u32 	%r410, %r361;
	mov.u32 	%r411, %r362;
	mov.f32 	%f406, %f400;
	@%p61 bra 	$L__BB0_79;
	shr.u32 	%r261, %r348, 2;
	xor.b32  	%r262, %r261, %r348;
	shl.b32 	%r263, %r360, 4;
	shl.b32 	%r264, %r262, 1;
	xor.b32  	%r265, %r263, %r264;
	xor.b32  	%r266, %r265, %r360;
	xor.b32  	%r410, %r266, %r262;
	add.s32 	%r267, %r359, %r410;
	add.s32 	%r268, %r267, 362437;
	shr.u32 	%r269, %r363, 2;
	xor.b32  	%r270, %r269, %r363;
	shl.b32 	%r271, %r410, 4;
	shl.b32 	%r272, %r270, 1;
	xor.b32  	%r273, %r272, %r271;
	xor.b32  	%r274, %r273, %r270;
	xor.b32  	%r409, %r274, %r410;
	add.s32 	%r359, %r359, 724874;
	add.s32 	%r275, %r409, %r359;
	cvt.rn.f32.u32 	%f93, %r268;
	fma.rn.f32 	%f94, %f93, 0f2F800000, 0f2F000000;
	cvt.rn.f32.u32 	%f95, %r275;
	fma.rn.f32 	%f96, %f95, 0f30C90FDB, 0f30490FDB;
	setp.lt.f32 	%p62, %f94, 0f00800000;
	mul.f32 	%f97, %f94, 0f4B000000;
	selp.f32 	%f98, %f97, %f94, %p62;
	selp.f32 	%f99, 0fC1B80000, 0f00000000, %p62;
	mov.b32 	%r276, %f98;
	add.s32 	%r277, %r276, -1059760811;
	and.b32  	%r278, %r277, -8388608;
	sub.s32 	%r279, %r276, %r278;
	mov.b32 	%f100, %r279;
	cvt.rn.f32.s32 	%f101, %r278;
	fma.rn.f32 	%f102, %f101, 0f34000000, %f99;
	add.f32 	%f103, %f100, 0fBF800000;
	fma.rn.f32 	%f104, %f103, 0fBE055027, 0f3E1039F6;
	fma.rn.f32 	%f105, %f104, %f103, 0fBDF8CDCC;
	fma.rn.f32 	%f106, %f105, %f103, 0f3E0F2955;
	fma.rn.f32 	%f107, %f106, %f103, 0fBE2AD8B9;
	fma.rn.f32 	%f108, %f107, %f103, 0f3E4CED0B;
	fma.rn.f32 	%f109, %f108, %f103, 0fBE7FFF22;
	fma.rn.f32 	%f110, %f109, %f103, 0f3EAAAA78;
	fma.rn.f32 	%f111, %f110, %f103, 0fBF000000;
	mul.f32 	%f112, %f103, %f111;
	fma.rn.f32 	%f113, %f112, %f103, %f103;
	fma.rn.f32 	%f114, %f102, 0f3F317218, %f113;
	setp.gt.u32 	%p63, %r276, 2139095039;
	fma.rn.f32 	%f115, %f98, 0f7F800000, 0f7F800000;
	selp.f32 	%f116, %f115, %f114, %p63;
	setp.eq.f32 	%p64, %f98, 0f00000000;
	mul.f32 	%f117, %f116, 0fC0000000;
	selp.f32 	%f118, 0f7F800000, %f117, %p64;
	sqrt.rn.f32 	%f119, %f118;
	sin.approx.f32 	%f120, %f96;
	cos.approx.f32 	%f121, %f96;
	mul.f32 	%f406, %f119, %f120;
	mul.f32 	%f400, %f119, %f121;
	mov.u32 	%r411, %r360;
	mov.u32 	%r363, %r361;
	mov.u32 	%r348, %r362;
	mov.u32 	%r360, %r409;
	mov.u32 	%r361, %r410;
	mov.u32 	%r362, %r411;
$L__BB0_79:
	setp.ne.s32 	%p65, %r386, 1;
	mul.wide.u32 	%rd66, %r401, 4;
	add.s64 	%rd16, %rd2, %rd66;
	ld.local.f32 	%f122, [%rd16];
	fma.rn.f32 	%f123, %f406, 0f3C23D70A, %f122;
	st.local.f32 	[%rd16], %f123;
	mov.b32 	%r386, 0;
	mov.f32 	%f408, %f400;
	@%p65 bra 	$L__BB0_81;
	shr.u32 	%r282, %r348, 2;
	xor.b32  	%r283, %r282, %r348;
	shl.b32 	%r284, %r409, 4;
	shl.b32 	%r285, %r283, 1;
	xor.b32  	%r286, %r284, %r285;
	xor.b32  	%r287, %r286, %r409;
	xor.b32  	%r361, %r287, %r283;
	add.s32 	%r288, %r359, %r361;
	add.s32 	%r289, %r288, 362437;
	shr.u32 	%r290, %r363, 2;
	xor.b32  	%r291, %r290, %r363;
	shl.b32 	%r292, %r361, 4;
	shl.b32 	%r293, %r291, 1;
	xor.b32  	%r294, %r293, %r292;
	xor.b32  	%r295, %r294, %r291;
	xor.b32  	%r360, %r295, %r361;
	add.s32 	%r359, %r359, 724874;
	add.s32 	%r296, %r360, %r359;
	cvt.rn.f32.u32 	%f124, %r289;
	fma.rn.f32 	%f125, %f124, 0f2F800000, 0f2F000000;
	cvt.rn.f32.u32 	%f126, %r296;
	fma.rn.f32 	%f127, %f126, 0f30C90FDB, 0f30490FDB;
	setp.lt.f32 	%p66, %f125, 0f00800000;
	mul.f32 	%f128, %f125, 0f4B000000;
	selp.f32 	%f129, %f128, %f125, %p66;
	selp.f32 	%f130, 0fC1B80000, 0f00000000, %p66;
	mov.b32 	%r297, %f129;
	add.s32 	%r298, %r297, -1059760811;
	and.b32  	%r299, %r298, -8388608;
	sub.s32 	%r300, %r297, %r299;
	mov.b32 	%f131, %r300;
	cvt.rn.f32.s32 	%f132, %r299;
	fma.rn.f32 	%f133, %f132, 0f34000000, %f130;
	add.f32 	%f134, %f131, 0fBF800000;
	fma.rn.f32 	%f135, %f134, 0fBE055027, 0f3E1039F6;
	fma.rn.f32 	%f136, %f135, %f134, 0fBDF8CDCC;
	fma.rn.f32 	%f137, %f136, %f134, 0f3E0F2955;
	fma.rn.f32 	%f138, %f137, %f134, 0fBE2AD8B9;
	fma.rn.f32 	%f139, %f138, %f134, 0f3E4CED0B;
	fma.rn.f32 	%f140, %f139, %f134, 0fBE7FFF22;
	fma.rn.f32 	%f141, %f140, %f134, 0f3EAAAA78;
	fma.rn.f32 	%f142, %f141, %f134, 0fBF000000;
	mul.f32 	%f143, %f134, %f142;
	fma.rn.f32 	%f144, %f143, %f134, %f134;
	fma.rn.f32 	%f145, %f133, 0f3F317218, %f144;
	setp.gt.u32 	%p67, %r297, 2139095039;
	fma.rn.f32 	%f146, %f129, 0f7F800000, 0f7F800000;
	selp.f32 	%f147, %f146, %f145, %p67;
	setp.eq.f32 	%p68, %f129, 0f00000000;
	mul.f32 	%f148, %f147, 0fC0000000;
	selp.f32 	%f149, 0f7F800000, %f148, %p68;
	sqrt.rn.f32 	%f150, %f149;
	sin.approx.f32 	%f151, %f127;
	cos.approx.f32 	%f152, %f127;
	mul.f32 	%f408, %f150, %f151;
	mul.f32 	%f400, %f150, %f152;
	mov.b32 	%r386, 1;
	mov.u32 	%r362, %r409;
	mov.u32 	%r363, %r410;
	mov.u32 	%r348, %r411;
$L__BB0_81:
	ld.local.f32 	%f153, [%rd16+4];
	fma.rn.f32 	%f154, %f408, 0f3C23D70A, %f153;
	st.local.f32 	[%rd16+4], %f154;
	add.s32 	%r401, %r401, 2;
	setp.eq.s32 	%p69, %r401, %r22;
	@%p69 bra 	$L__BB0_82;
	bra.uni 	$L__BB0_77;
$L__BB0_82:
	cvt.u64.u32 	%rd86, %r22;
$L__BB0_83:
	mov.u32 	%r111, %r360;
	mov.u32 	%r110, %r361;
	mov.u32 	%r109, %r362;
	and.b32  	%r301, %r170, 1;
	setp.eq.b32 	%p70, %r301, 1;
	not.pred 	%p71, %p70;
	@%p71 bra 	$L__BB0_87;
	setp.eq.s32 	%p72, %r386, 1;
	mov.b32 	%r386, 0;
	mov.u32 	%r360, %r111;
	mov.u32 	%r361, %r110;
	mov.u32 	%r362, %r109;
	mov.f32 	%f402, %f400;
	@%p72 bra 	$L__BB0_86;
	shr.u32 	%r304, %r348, 2;
	xor.b32  	%r305, %r304, %r348;
	shl.b32 	%r306, %r111, 4;
	shl.b32 	%r307, %r305, 1;
	xor.b32  	%r308, %r306, %r307;
	xor.b32  	%r309, %r308, %r111;
	xor.b32  	%r361, %r309, %r305;
	add.s32 	%r310, %r359, %r361;
	add.s32 	%r311, %r310, 362437;
	shr.u32 	%r312, %r363, 2;
	xor.b32  	%r313, %r312, %r363;
	shl.b32 	%r314, %r361, 4;
	shl.b32 	%r315, %r313, 1;
	xor.b32  	%r316, %r315, %r314;
	xor.b32  	%r317, %r316, %r313;
	xor.b32  	%r360, %r317, %r361;
	add.s32 	%r359, %r359, 724874;
	add.s32 	%r318, %r360, %r359;
	cvt.rn.f32.u32 	%f155, %r311;
	fma.rn.f32 	%f156, %f155, 0f2F800000, 0f2F000000;
	cvt.rn.f32.u32 	%f157, %r318;
	fma.rn.f32 	%f158, %f157, 0f30C90FDB, 0f30490FDB;
	setp.lt.f32 	%p73, %f156, 0f00800000;
	mul.f32 	%f159, %f156, 0f4B000000;
	selp.f32 	%f160, %f159, %f156, %p73;
	selp.f32 	%f161, 0fC1B80000, 0f00000000, %p73;
	mov.b32 	%r319, %f160;
	add.s32 	%r320, %r319, -1059760811;
	and.b32  	%r321, %r320, -8388608;
	sub.s32 	%r322, %r319, %r321;
	mov.b32 	%f162, %r322;
	cvt.rn.f32.s32 	%f163, %r321;
	fma.rn.f32 	%f164, %f163, 0f34000000, %f161;
	add.f32 	%f165, %f162, 0fBF800000;
	fma.rn.f32 	%f166, %f165, 0fBE055027, 0f3E1039F6;
	fma.rn.f32 	%f167, %f166, %f165, 0fBDF8CDCC;
	fma.rn.f32 	%f168, %f167, %f165, 0f3E0F2955;
	fma.rn.f32 	%f169, %f168, %f165, 0fBE2AD8B9;
	fma.rn.f32 	%f170, %f169, %f165, 0f3E4CED0B;
	fma.rn.f32 	%f171, %f170, %f165, 0fBE7FFF22;
	fma.rn.f32 	%f172, %f171, %f165, 0f3EAAAA78;
	fma.rn.f32 	%f173, %f172, %f165, 0fBF000000;
	mul.f32 	%f174, %f165, %f173;
	fma.rn.f32 	%f175, %f174, %f165, %f165;
	fma.rn.f32 	%f176, %f164, 0f3F317218, %f175;
	setp.gt.u32 	%p74, %r319, 2139095039;
	fma.rn.f32 	%f177, %f160, 0f7F800000, 0f7F800000;
	selp.f32 	%f178, %f177, %f176, %p74;
	setp.eq.f32 	%p75, %f160, 0f00000000;
	mul.f32 	%f179, %f178, 0fC0000000;
	selp.f32 	%f180, 0f7F800000, %f179, %p75;
	sqrt.rn.f32 	%f181, %f180;
	sin.approx.f32 	%f182, %f158;
	cos.approx.f32 	%f183, %f158;
	mul.f32 	%f402, %f181, %f182;
	mul.f32 	%f400, %f181, %f183;
	mov.b32 	%r386, 1;
	mov.u32 	%r362, %r111;
	mov.u32 	%r363, %r110;
	mov.u32 	%r348, %r109;
$L__BB0_86:
	shl.b64 	%rd67, %rd86, 2;
	add.s64 	%rd68, %rd2, %rd67;
	ld.local.f32 	%f184, [%rd68];
	fma.rn.f32 	%f185, %f402, 0f3C23D70A, %f184;
	st.local.f32 	[%rd68], %f185;
$L__BB0_87:
	mov.b32 	%r426, 1;
	@%p12 bra 	$L__BB0_102;
	setp.lt.u32 	%p77, %r170, 16;
	mov.f32 	%f424, 0f00000000;
	mov.b32 	%r424, 0;
	mov.f32 	%f423, %f424;
	@%p77 bra 	$L__BB0_91;
	mov.f32 	%f424, 0f00000000;
	mov.b32 	%r422, 0;
$L__BB0_90:
	.pragma "nounroll";
	mul.wide.u32 	%rd69, %r422, 4;
	add.s64 	%rd70, %rd2, %rd69;
	ld.local.v4.f32 	{%f189, %f190, %f191, %f192}, [%rd70];
	add.s64 	%rd71, %rd3, %rd69;
	ld.local.v4.f32 	{%f193, %f194, %f195, %f196}, [%rd71];
	sub.f32 	%f197, %f189, %f193;
	abs.f32 	%f198, %f197;
	add.f32 	%f199, %f423, %f198;
	abs.f32 	%f200, %f193;
	add.f32 	%f201, %f424, %f200;
	sub.f32 	%f202, %f190, %f194;
	abs.f32 	%f203, %f202;
	add.f32 	%f204, %f199, %f203;
	abs.f32 	%f205, %f194;
	add.f32 	%f206, %f201, %f205;
	sub.f32 	%f207, %f191, %f195;
	abs.f32 	%f208, %f207;
	add.f32 	%f209, %f204, %f208;
	abs.f32 	%f210, %f195;
	add.f32 	%f211, %f206, %f210;
	sub.f32 	%f212, %f192, %f196;
	abs.f32 	%f213, %f212;
	add.f32 	%f214, %f209, %f213;
	abs.f32 	%f215, %f196;
	add.f32 	%f216, %f211, %f215;
	ld.local.v4.f32 	{%f217, %f218, %f219, %f220}, [%rd70+16];
	ld.local.v4.f32 	{%f221, %f222, %f223, %f224}, [%rd71+16];
	sub.f32 	%f225, %f217, %f221;
	abs.f32 	%f226, %f225;
	add.f32 	%f227, %f214, %f226;
	abs.f32 	%f228, %f221;
	add.f32 	%f229, %f216, %f228;
	sub.f32 	%f230, %f218, %f222;
	abs.f32 	%f231, %f230;
	add.f32 	%f232, %f227, %f231;
	abs.f32 	%f233, %f222;
	add.f32 	%f234, %f229, %f233;
	sub.f32 	%f235, %f219, %f223;
	abs.f32 	%f236, %f235;
	add.f32 	%f237, %f232, %f236;
	abs.f32 	%f238, %f223;
	add.f32 	%f239, %f234, %f238;
	sub.f32 	%f240, %f220, %f224;
	abs.f32 	%f241, %f240;
	add.f32 	%f242, %f237, %f241;
	abs.f32 	%f243, %f224;
	add.f32 	%f244, %f239, %f243;
	ld.local.v4.f32 	{%f245, %f246, %f247, %f248}, [%rd70+32];
	ld.local.v4.f32 	{%f249, %f250, %f251, %f252}, [%rd71+32];
	sub.f32 	%f253, %f245, %f249;
	abs.f32 	%f254, %f253;
	add.f32 	%f255, %f242, %f254;
	abs.f32 	%f256, %f249;
	add.f32 	%f257, %f244, %f256;
	sub.f32 	%f258, %f246, %f250;
	abs.f32 	%f259, %f258;
	add.f32 	%f260, %f255, %f259;
	abs.f32 	%f261, %f250;
	add.f32 	%f262, %f257, %f261;
	sub.f32 	%f263, %f247, %f251;
	abs.f32 	%f264, %f263;
	add.f32 	%f265, %f260, %f264;
	abs.f32 	%f266, %f251;
	add.f32 	%f267, %f262, %f266;
	sub.f32 	%f268, %f248, %f252;
	abs.f32 	%f269, %f268;
	add.f32 	%f270, %f265, %f269;
	abs.f32 	%f271, %f252;
	add.f32 	%f272, %f267, %f271;
	ld.local.v4.f32 	{%f273, %f274, %f275, %f276}, [%rd70+48];
	ld.local.v4.f32 	{%f277, %f278, %f279, %f280}, [%rd71+48];
	sub.f32 	%f281, %f273, %f277;
	abs.f32 	%f282, %f281;
	add.f32 	%f283, %f270, %f282;
	abs.f32 	%f284, %f277;
	add.f32 	%f285, %f272, %f284;
	sub.f32 	%f286, %f274, %f278;
	abs.f32 	%f287, %f286;
	add.f32 	%f288, %f283, %f287;
	abs.f32 	%f289, %f278;
	add.f32 	%f290, %f285, %f289;
	sub.f32 	%f291, %f275, %f279;
	abs.f32 	%f292, %f291;
	add.f32 	%f293, %f288, %f292;
	abs.f32 	%f294, %f279;
	add.f32 	%f295, %f290, %f294;
	sub.f32 	%f296, %f276, %f280;
	abs.f32 	%f297, %f296;
	add.f32 	%f423, %f293, %f297;
	abs.f32 	%f298, %f280;
	add.f32 	%f424, %f295, %f298;
	add.s32 	%r422, %r422, 16;
	setp.ne.s32 	%p78, %r422, %r18;
	mov.u32 	%r424, %r18;
	@%p78 bra 	$L__BB0_90;
$L__BB0_91:
	setp.eq.s32 	%p79, %r15, 0;
	@%p79 bra 	$L__BB0_101;
	add.s32 	%r326, %r15, -1;
	setp.lt.u32 	%p80, %r326, 7;
	@%p80 bra 	$L__BB0_94;
	mul.wide.u32 	%rd72, %r424, 4;
	add.s64 	%rd73, %rd2, %rd72;
	ld.local.f32 	%f300, [%rd73];
	add.s64 	%rd74, %rd3, %rd72;
	ld.local.f32 	%f301, [%rd74];
	sub.f32 	%f302, %f300, %f301;
	abs.f32 	%f303, %f302;
	add.f32 	%f304, %f423, %f303;
	abs.f32 	%f305, %f301;
	add.f32 	%f306, %f424, %f305;
	ld.local.f32 	%f307, [%rd73+4];
	ld.local.f32 	%f308, [%rd74+4];
	sub.f32 	%f309, %f307, %f308;
	abs.f32 	%f310, %f309;
	add.f32 	%f311, %f304, %f310;
	abs.f32 	%f312, %f308;
	add.f32 	%f313, %f306, %f312;
	ld.local.f32 	%f314, [%rd73+8];
	ld.local.f32 	%f315, [%rd74+8];
	sub.f32 	%f316, %f314, %f315;
	abs.f32 	%f317, %f316;
	add.f32 	%f318, %f311, %f317;
	abs.f32 	%f319, %f315;
	add.f32 	%f320, %f313, %f319;
	ld.local.f32 	%f321, [%rd73+12];
	ld.local.f32 	%f322, [%rd74+12];
	sub.f32 	%f323, %f321, %f322;
	abs.f32 	%f324, %f323;
	add.f32 	%f325, %f318, %f324;
	abs.f32 	%f326, %f322;
	add.f32 	%f327, %f320, %f326;
	ld.local.f32 	%f328, [%rd73+16];
	ld.local.f32 	%f329, [%rd74+16];
	sub.f32 	%f330, %f328, %f329;
	abs.f32 	%f331, %f330;
	add.f32 	%f332, %f325, %f331;
	abs.f32 	%f333, %f329;
	add.f32 	%f334, %f327, %f333;
	ld.local.f32 	%f335, [%rd73+20];
	ld.local.f32 	%f336, [%rd74+20];
	sub.f32 	%f337, %f335, %f336;
	abs.f32 	%f338, %f337;
	add.f32 	%f339, %f332, %f338;
	abs.f32 	%f340, %f336;
	add.f32 	%f341, %f334, %f340;
	ld.local.f32 	%f342, [%rd73+24];
	ld.local.f32 	%f343, [%rd74+24];
	sub.f32 	%f344, %f342, %f343;
	abs.f32 	%f345, %f344;
	add.f32 	%f346, %f339, %f345;
	abs.f32 	%f347, %f343;
	add.f32 	%f348, %f341, %f347;
	ld.local.f32 	%f349, [%rd73+28];
	ld.local.f32 	%f350, [%rd74+28];
	sub.f32 	%f351, %f349, %f350;
	abs.f32 	%f352, %f351;
	add.f32 	%f423, %f346, %f352;
	abs.f32 	%f353, %f350;
	add.f32 	%f424, %f348, %f353;
	add.s32 	%r424, %r424, 8;
$L__BB0_94:
	setp.eq.s32 	%p81, %r16, 0;
	@%p81 bra 	$L__BB0_101;
	add.s32 	%r327, %r16, -1;
	setp.lt.u32 	%p82, %r327, 3;
	@%p82 bra 	$L__BB0_97;
	mul.wide.u32 	%rd75, %r424, 4;
	add.s64 	%rd76, %rd2, %rd75;
	ld.local.f32 	%f355, [%rd76];
	add.s64 	%rd77, %rd3, %rd75;
	ld.local.f32 	%f356, [%rd77];
	sub.f32 	%f357, %f355, %f356;
	abs.f32 	%f358, %f357;
	add.f32 	%f359, %f423, %f358;
	abs.f32 	%f360, %f356;
	add.f32 	%f361, %f424, %f360;
	ld.local.f32 	%f362, [%rd76+4];
	ld.local.f32 	%f363, [%rd77+4];
	sub.f32 	%f364, %f362, %f363;
	abs.f32 	%f365, %f364;
	add.f32 	%f366, %f359, %f365;
	abs.f32 	%f367, %f363;
	add.f32 	%f368, %f361, %f367;
	ld.local.f32 	%f369, [%rd76+8];
	ld.local.f32 	%f370, [%rd77+8];
	sub.f32 	%f371, %f369, %f370;
	abs.f32 	%f372, %f371;
	add.f32 	%f373, %f366, %f372;
	abs.f32 	%f374, %f370;
	add.f32 	%f375, %f368, %f374;
	ld.local.f32 	%f376, [%rd76+12];
	ld.local.f32 	%f377, [%rd77+12];
	sub.f32 	%f378, %f376, %f377;
	abs.f32 	%f379, %f378;
	add.f32 	%f423, %f373, %f379;
	abs.f32 	%f380, %f377;
	add.f32 	%f424, %f375, %f380;
	add.s32 	%r424, %r424, 4;
$L__BB0_97:
	setp.eq.s32 	%p83, %r19, 0;
	@%p83 bra 	$L__BB0_101;
	setp.eq.s32 	%p84, %r19, 1;
	mul.wide.u32 	%rd78, %r424, 4;
	add.s64 	%rd17, %rd2, %rd78;
	ld.local.f32 	%f381, [%rd17];
	add.s64 	%rd18, %rd3, %rd78;
	ld.local.f32 	%f382, [%rd18];
	sub.f32 	%f383, %f381, %f382;
	abs.f32 	%f384, %f383;
	add.f32 	%f423, %f423, %f384;
	abs.f32 	%f385, %f382;
	add.f32 	%f424, %f424, %f385;
	@%p84 bra 	$L__BB0_101;
	setp.eq.s32 	%p85, %r19, 2;
	ld.local.f32 	%f386, [%rd17+4];
	ld.local.f32 	%f387, [%rd18+4];
	sub.f32 	%f388, %f386, %f387;
	abs.f32 	%f389, %f388;
	add.f32 	%f423, %f423, %f389;
	abs.f32 	%f390, %f387;
	add.f32 	%f424, %f424, %f390;
	@%p85 bra 	$L__BB0_101;
	ld.local.f32 	%f391, [%rd17+8];
	ld.local.f32 	%f392, [%rd18+8];
	sub.f32 	%f393, %f391, %f392;
	abs.f32 	%f394, %f393;
	add.f32 	%f423, %f423, %f394;
	abs.f32 	%f395, %f392;
	add.f32 	%f424, %f424, %f395;
$L__BB0_101:
	add.f32 	%f396, %f424, 0f358637BD;
	div.rn.f32 	%f397, %f423, %f396;
	setp.lt.f32 	%p86, %f397, 0f3D4CCCCD;
	selp.u32 	%r426, 1, 0, %p86;
$L__BB0_102:
	add.s32 	%r427, %r426, %r427;
	add.s32 	%r331, %r331, 1;
	setp.ne.s32 	%p87, %r331, %r6;
	@%p87 bra 	$L__BB0_7;
$L__BB0_103:
	setp.ne.s32 	%p88, %r2, 0;
	atom.shared.add.u32 	%r328, [_ZZ36optimized_parallel_simulation_kernelPfiiPiiiS0_E15local_hit_count], %r427;
	bar.sync 	0;
	@%p88 bra 	$L__BB0_105;
	ld.param.u64 	%rd83, [_Z36optimized_parallel_simulation_kernelPfiiPiiiS0__param_6];
	cvta.to.global.u64 	%rd79, %rd83;
	mul.wide.u32 	%rd80, %r1, 4;
	add.s64 	%rd81, %rd79, %rd80;
	ld.shared.u32 	%r329, [_ZZ36optimized_parallel_simulation_kernelPfiiPiiiS0_E15local_hit_count];
	atom.global.add.u32 	%r330, [%rd81], %r329;
$L__BB0_105:
	ret;

}


// ===== COMPILED SASS (sm_100) =====

	.target	sm_100

	.elftype	@"ET_EXEC"


//--------------------- .note.nv.tkinfo           --------------------------
	.section	.note.nv.tkinfo,"",@"SHT_NOTE"
	.sectionflags	@"SHF_NOTE_NV_TKINFO"
	.tkinfo
        /*0018*/ 	.word	0x00000002
        /*0030*/ 	.string	""
        /*0030*/ 	.string	"ptxas"
        /*0030*/ 	.string	"Cuda compilation tools, release 13.0, V13.0.88"
        /*0030*/ 	.string	"Build cuda_13.0.r13.0/compiler.36424714_0"
        /*0030*/ 	.string	"-arch sm_100 -m 64 "



//--------------------- .note.nv.cuinfo           --------------------------
	.section	.note.nv.cuinfo,"",@"SHT_NOTE"
	.sectionflags	@"SHF_NOTE_NV_CUINFO"
        /*0018*/ 	.short	0x0002
        /*001a*/ 	.short	0x0064
        /*001c*/ 	.short	0x0082
	.zero		2


//--------------------- .nv.info                  --------------------------
	.section	.nv.info,"",@"SHT_CUDA_INFO"
	.align	4


	//----- nvinfo : EIATTR_REGCOUNT
	.align		4
        /*0000*/ 	.byte	0x04, 0x2f
        /*0002*/ 	.short	(.L_10 - .L_9)
	.align		4
.L_9:
        /*0004*/ 	.word	index@(_Z36optimized_parallel_simulation_kernelPfiiPiiiS0_)
        /*0008*/ 	.word	0x00000028


	//----- nvinfo : EIATTR_FRAME_SIZE
	.align		4
.L_10:
        /*000c*/ 	.byte	0x04, 0x11
        /*000e*/ 	.short	(.L_12 - .L_11)
	.align		4
.L_11:
        /*0010*/ 	.word	index@($__internal_1_$__cuda_sm3x_div_rn_noftz_f32_slowpath)
        /*0014*/ 	.word	0x00001000


	//----- nvinfo : EIATTR_FRAME_SIZE
	.align		4
.L_12:
        /*0018*/ 	.byte	0x04, 0x11
        /*001a*/ 	.short	(.L_14 - .L_13)
	.align		4
.L_13:
        /*001c*/ 	.word	index@($__internal_0_$__cuda_sm20_sqrt_rn_f32_slowpath)
        /*0020*/ 	.word	0x00001000


	//----- nvinfo : EIATTR_FRAME_SIZE
	.align		4
.L_14:
        /*0024*/ 	.byte	0x04, 0x11
        /*0026*/ 	.short	(.L_16 - .L_15)
	.align		4
.L_15:
        /*0028*/ 	.word	index@(_Z36optimized_parallel_simulation_kernelPfiiPiiiS0_)
        /*002c*/ 	.word	0x00001000


	//----- nvinfo : EIATTR_MIN_STACK_SIZE
	.align		4
.L_16:
        /*0030*/ 	.byte	0x04, 0x12
        /*0032*/ 	.short	(.L_18 - .L_17)
	.align		4
.L_17:
        /*0034*/ 	.word	index@(_Z36optimized_parallel_simulation_kernelPfiiPiiiS0_)
        /*0038*/ 	.word	0x00001000
.L_18:


//--------------------- .nv.compat                --------------------------
	.section	.nv.compat,"",@"SHT_CUDA_COMPAT_INFO"
	.align	4
        /*0000*/ 	.byte	0x02, 0x09, 0x00, 0x00, 0x02, 0x02, 0x01, 0x00, 0x02, 0x05, 0x05, 0x00, 0x03, 0x07, 0x01, 0x01
        /*0010*/ 	.byte	0x02, 0x03, 0x00, 0x00, 0x02, 0x06, 0x01, 0x00, 0x04, 0x0b, 0x08, 0x00, 0x01, 0x00, 0x00, 0x00
        /*0020*/ 	.byte	0x00, 0x00, 0x00, 0x00


//--------------------- .nv.info._Z36optimized_parallel_simulation_kernelPfiiPiiiS0_ --------------------------
	.section	.nv.info._Z36optimized_parallel_simulation_kernelPfiiPiiiS0_,"",@"SHT_CUDA_INFO"
	.sectionflags	@""
	.align	4


	//----- nvinfo : EIATTR_CUDA_API_VERSION
	.align		4
        /*0000*/ 	.byte	0x04, 0x37
        /*0002*/ 	.short	(.L_20 - .L_19)
.L_19:
        /*0004*/ 	.word	0x00000082


	//----- nvinfo : EIATTR_KPARAM_INFO
	.align		4
.L_20:
        /*0008*/ 	.byte	0x04, 0x17
        /*000a*/ 	.short	(.L_22 - .L_21)
.L_21:
        /*000c*/ 	.word	0x00000000
        /*0010*/ 	.short	0x0006
        /*0012*/ 	.short	0x0020
        /*0014*/ 	.byte	0x00, 0xf5, 0x21, 0x00


	//----- nvinfo : EIATTR_KPARAM_INFO
	.align		4
.L_22:
        /*0018*/ 	.byte	0x04, 0x17
        /*001a*/ 	.short	(.L_24 - .L_23)
.L_23:
        /*001c*/ 	.word	0x00000000
        /*0020*/ 	.short	0x0005
        /*0022*/ 	.short	0x001c
        /*0024*/ 	.byte	0x00, 0xf0, 0x11, 0x00


	//----- nvinfo : EIATTR_KPARAM_INFO
	.align		4
.L_24:
        /*0028*/ 	.byte	0x04, 0x17
        /*002a*/ 	.short	(.L_26 - .L_25)
.L_25:
        /*002c*/ 	.word	0x00000000
        /*0030*/ 	.short	0x0004
        /*0032*/ 	.short	0x0018
        /*0034*/ 	.byte	0x00, 0xf0, 0x11, 0x00


	//----- nvinfo : EIATTR_KPARAM_INFO
	.align		4
.L_26:
        /*0038*/ 	.byte	0x04, 0x17
        /*003a*/ 	.short	(.L_28 - .L_27)
.L_27:
        /*003c*/ 	.word	0x00000000
        /*0040*/ 	.short	0x0003
        /*0042*/ 	.short	0x0010
        /*0044*/ 	.byte	0x00, 0xf5, 0x21, 0x00


	//----- nvinfo : EIATTR_KPARAM_INFO
	.align		4
.L_28:
        /*0048*/ 	.byte	0x04, 0x17
        /*004a*/ 	.short	(.L_30 - .L_29)
.L_29:
        /*004c*/ 	.word	0x00000000
        /*0050*/ 	.short	0x0002
        /*0052*/ 	.short	0x000c
        /*0054*/ 	.byte	0x00, 0xf0, 0x11, 0x00


	//----- nvinfo : EIATTR_KPARAM_INFO
	.align		4
.L_30:
        /*0058*/ 	.byte	0x04, 0x17
        /*005a*/ 	.short	(.L_32 - .L_31)
.L_31:
        /*005c*/ 	.word	0x00000000
        /*0060*/ 	.short	0x0001
        /*0062*/ 	.short	0x0008
        /*0064*/ 	.byte	0x00, 0xf0, 0x11, 0x00


	//----- nvinfo : EIATTR_KPARAM_INFO
	.align		4
.L_32:
        /*0068*/ 	.byte	0x04, 0x17
        /*006a*/ 	.short	(.L_34 - .L_33)
.L_33:
        /*006c*/ 	.word	0x00000000
        /*0070*/ 	.short	0x0000
        /*0072*/ 	.short	0x0000
        /*0074*/ 	.byte	0x00, 0xf5, 0x21, 0x00


	//----- nvinfo : EIATTR_SPARSE_MMA_MASK
	.align		4
.L_34:
        /*0078*/ 	.byte	0x03, 0x50
        /*007a*/ 	.short	0x0000


	//----- nvinfo : EIATTR_MAXREG_COUNT
	.align		4
        /*007c*/ 	.byte	0x03, 0x1b
        /*007e*/ 	.short	0x00ff


	//----- nvinfo : EIATTR_NUM_BARRIERS
	.align		4
        /*0080*/ 	.byte	0x02, 0x4c
        /*0082*/ 	.byte	0x01
	.zero		1


	//----- nvinfo : EIATTR_MERCURY_ISA_VERSION
	.align		4
        /*0084*/ 	.byte	0x03, 0x5f
        /*0086*/ 	.short	0x0101


	//----- nvinfo : EIATTR_INT_WARP_WIDE_INSTR_OFFSETS
	.align		4
        /*0088*/ 	.byte	0x04, 0x31
        /*008a*/ 	.short	(.L_36 - .L_35)


	//   ....[0]....
.L_35:
        /*008c*/ 	.word	0x00003a50


	//   ....[1]....
        /*0090*/ 	.word	0x00003a60


	//----- nvinfo : EIATTR_VRC_CTA_INIT_COUNT
	.align		4
.L_36:
        /*0094*/ 	.byte	0x02, 0x4a
	.zero		1
	.zero		1


	//----- nvinfo : EIATTR_EXIT_INSTR_OFFSETS
	.align		4
        /*0098*/ 	.byte	0x04, 0x1c
        /*009a*/ 	.short	(.L_38 - .L_37)


	//   ....[0]....
.L_37:
        /*009c*/ 	.word	0x00000060


	//   ....[1]....
        /*00a0*/ 	.word	0x00000130


	//   ....[2]....
        /*00a4*/ 	.word	0x00000290


	//   ....[3]....
        /*00a8*/ 	.word	0x00003b20


	//   ....[4]....
        /*00ac*/ 	.word	0x00003b80


	//----- nvinfo : EIATTR_CRS_STACK_SIZE
	.align		4
.L_38:
        /*00b0*/ 	.byte	0x04, 0x1e
        /*00b2*/ 	.short	(.L_40 - .L_39)
.L_39:
        /*00b4*/ 	.word	0x00000000


	//----- nvinfo : EIATTR_CBANK_PARAM_SIZE
	.align		4
.L_40:
        /*00b8*/ 	.byte	0x03, 0x19
        /*00ba*/ 	.short	0x0028


	//----- nvinfo : EIATTR_PARAM_CBANK
	.align		4
        /*00bc*/ 	.byte	0x04, 0x0a
        /*00be*/ 	.short	(.L_42 - .L_41)
	.align		4
.L_41:
        /*00c0*/ 	.word	index@(.nv.constant0._Z36optimized_parallel_simulation_kernelPfiiPiiiS0_)
        /*00c4*/ 	.short	0x0380
        /*00c6*/ 	.short	0x0028


	//----- nvinfo : EIATTR_SW_WAR
	.align		4
.L_42:
        /*00c8*/ 	.byte	0x04, 0x36
        /*00ca*/ 	.short	(.L_44 - .L_43)
.L_43:
        /*00cc*/ 	.word	0x00000008
.L_44:


//--------------------- .nv.callgraph             --------------------------
	.section	.nv.callgraph,"",@"SHT_CUDA_CALLGRAPH"
	.align	4
	.sectionentsize	8
	.align		4
        /*0000*/ 	.word	0x00000000
	.align		4
        /*0004*/ 	.word	0xffffffff
	.align		4
        /*0008*/ 	.word	0x00000000
	.align		4
        /*000c*/ 	.word	0xfffffffe
	.align		4
        /*0010*/ 	.word	0x00000000
	.align		4
        /*0014*/ 	.word	0xfffffffd
	.align		4
        /*0018*/ 	.word	0x00000000
	.align		4
        /*001c*/ 	.word	0xfffffffc


//--------------------- .nv.constant4             --------------------------
	.section	.nv.constant4,"a",@progbits
	.align	8
	.align		8
.nv.constant4:
        /*0000*/ 	.dword	precalc_xorwow_matrix
	.align		8
        /*0008*/ 	.dword	precalc_xorwow_offset_matrix
	.align		8
        /*0010*/ 	.dword	mrg32k3aM1
	.align		8
        /*0018*/ 	.dword	mrg32k3aM2
	.align		8
        /*0020*/ 	.dword	mrg32k3aM1SubSeq
	.align		8
        /*0028*/ 	.dword	mrg32k3aM2SubSeq
	.align		8
        /*0030*/ 	.dword	mrg32k3aM1Seq
	.align		8
        /*0038*/ 	.dword	mrg32k3aM2Seq


//--------------------- .nv.constant3             --------------------------
	.section	.nv.constant3,"a",@progbits
	.align	8
.nv.constant3:
	.type		__cr_lgamma_table,@object
	.size		__cr_lgamma_table,(.L_8 - __cr_lgamma_table)
__cr_lgamma_table:
        /*0000*/ 	.byte	0x00, 0x00, 0x00, 0x00, 0x00, 0x00, 0x00, 0x00, 0x00, 0x00, 0x00, 0x00, 0x00, 0x00, 0x00, 0x00
        /*0010*/ 	.byte	0xef, 0x39, 0xfa, 0xfe, 0x42, 0x2e, 0xe6, 0x3f, 0x02, 0x20, 0x2a, 0xfa, 0x0b, 0xab, 0xfc, 0x3f
        /*0020*/ 	.byte	0xf9, 0x2c, 0x92, 0x7c, 0xa7, 0x6c, 0x09, 0x40, 0xc9, 0x79, 0x44, 0x3c, 0x64, 0x26, 0x13, 0x40
        /*0030*/ 	.byte	0xca, 0x01, 0xcf, 0x3a, 0x27, 0x51, 0x1a, 0x40, 0x30, 0xcc, 0x2d, 0xf3, 0xe1, 0x0c, 0x21, 0x40
        /*0040*/ 	.byte	0x0d, 0xb7, 0xfc, 0x82, 0x8e, 0x35, 0x25, 0x40
.L_8:


//--------------------- .text._Z36optimized_parallel_simulation_kernelPfiiPiiiS0_ --------------------------
	.section	.text._Z36optimized_parallel_simulation_kernelPfiiPiiiS0_,"ax",@progbits
	.align	128
        .global         _Z36optimized_parallel_simulation_kernelPfiiPiiiS0_
        .type           _Z36optimized_parallel_simulation_kernelPfiiPiiiS0_,@function
        .size           _Z36optimized_parallel_simulation_kernelPfiiPiiiS0_,(.L_x_83 - _Z36optimized_parallel_simulation_kernelPfiiPiiiS0_)
        .other          _Z36optimized_parallel_simulation_kernelPfiiPiiiS0_,@"STO_CUDA_ENTRY STV_DEFAULT"
_Z36optimized_parallel_simulation_kernelPfiiPiiiS0_:
.text._Z36optimized_parallel_simulation_kernelPfiiPiiiS0_:
[----:B------:R-:W0:Y:S01]  /*0000*/  LDC R1, c[0x0][0x37c] ;  /* 0x0000df00ff017b82 */ /* 0x000e220000000800 */
[----:B------:R-:W1:Y:S01]  /*0010*/  S2R R0, SR_CTAID.X ;  /* 0x0000000000007919 */ /* 0x000e620000002500 */
[----:B------:R-:W1:Y:S01]  /*0020*/  LDCU UR4, c[0x0][0x398] ;  /* 0x00007300ff0477ac */ /* 0x000e620008000800 */
[----:B0-----:R-:W-:-:S05]  /*0030*/  VIADD R1, R1, 0xfffff000 ;  /* 0xfffff00001017836 */ /* 0x001fca0000000000 */
[----:B------:R-:W-:Y:S02]  /*0040*/  R2UR UR7, R1 ;  /* 0x00000000010772ca */ /* 0x000fe400000e0000 */
[----:B-1----:R-:W-:-:S13]  /*0050*/  ISETP.GE.AND P0, PT, R0, UR4, PT ;  /* 0x0000000400007c0c */ /* 0x002fda000bf06270 */
[----:B------:R-:W-:Y:S05]  /*0060*/  @P0 EXIT ;  /* 0x000000000000094d */ /* 0x000fea0003800000 */
[----:B------:R-:W0:Y:S01]  /*0070*/  LDCU.64 UR4, c[0x0][0x390] ;  /* 0x00007200ff0477ac */ /* 0x000e220008000a00 */
[----:B------:R-:W1:Y:S01]  /*0080*/  LDCU.128 UR8, c[0x0][0x380] ;  /* 0x00007000ff0877ac */ /* 0x000e620008000c00 */
[----:B------:R-:W2:Y:S01]  /*0090*/  LDCU.64 UR14, c[0x0][0x3a0] ;  /* 0x00007400ff0e77ac */ /* 0x000ea20008000a00 */
[----:B0-----:R-:W-:Y:S02]  /*00a0*/  UISETP.NE.U32.AND UP1, UPT, UR4, URZ, UPT ;  /* 0x000000ff0400728c */ /* 0x001fe4000bf25070 */
[----:B-1----:R-:W-:Y:S02]  /*00b0*/  UISETP.EQ.U32.AND UP0, UPT, UR8, URZ, UPT ;  /* 0x000000ff0800728c */ /* 0x002fe4000bf02070 */
[----:B------:R-:W-:Y:S02]  /*00c0*/  UISETP.NE.AND.EX UP1, UPT, UR5, URZ, UPT, UP1 ;  /* 0x000000ff0500728c */ /* 0x000fe4000bf25310 */
[----:B------:R-:W-:Y:S02]  /*00d0*/  UIMAD UR12, UR11, UR10, URZ ;  /* 0x0000000a0b0c72a4 */ /* 0x000fe4000f8e02ff */
[----:B------:R-:W-:-:S02]  /*00e0*/  UISETP.EQ.OR.EX UP1, UPT, UR9, URZ, !UP1, UP0 ;  /* 0x000000ff0900728c */ /* 0x000fc4000cf22700 */
[----:B--2---:R-:W-:Y:S02]  /*00f0*/  UISETP.EQ.U32.AND UP0, UPT, UR14, URZ, UPT ;  /* 0x000000ff0e00728c */ /* 0x004fe4000bf02070 */
[----:B------:R-:W-:-:S04]  /*0100*/  UISETP.LT.OR UP1, UPT, UR12, 0x1, UP1 ;  /* 0x000000010c00788c */ /* 0x000fc80008f21670 */
[----:B------:R-:W-:-:S06]  /*0110*/  UISETP.EQ.OR.EX UP0, UPT, UR15, URZ, UP1, UP0 ;  /* 0x000000ff0f00728c */ /* 0x000fcc0008f02700 */
[----:B------:R-:W-:-:S13]  /*0120*/  PLOP3.LUT P0, PT, PT, PT, UP0, 0x80, 0x8 ;  /* 0x000000000008781c */ /* 0x000fda0003f0f008 */
[----:B------:R-:W-:Y:S05]  /*0130*/  @P0 EXIT ;  /* 0x000000000000094d */ /* 0x000fea0003800000 */
[----:B------:R-:W0:Y:S01]  /*0140*/  S2R R2, SR_TID.X ;  /* 0x0000000000027919 */ /* 0x000e220000002100 */
[----:B------:R-:W1:Y:S01]  /*0150*/  LDCU.64 UR8, c[0x0][0x358] ;  /* 0x00006b00ff0877ac */ /* 0x000e620008000a00 */
[----:B------:R-:W-:Y:S01]  /*0160*/  BSSY.RECONVERGENT B0, `(.L_x_0) ;  /* 0x000000b000007945 */ /* 0x000fe20003800200 */
[----:B0-----:R-:W-:-:S13]  /*0170*/  ISETP.NE.AND P0, PT, R2, RZ, PT ;  /* 0x000000ff0200720c */ /* 0x001fda0003f05270 */
[----:B-1----:R-:W-:Y:S05]  /*0180*/  @P0 BRA `(.L_x_1) ;  /* 0x0000000000200947 */ /* 0x002fea0003800000 */
[----:B------:R-:W0:Y:S02]  /*0190*/  LDC.64 R4, c[0x0][0x390] ;  /* 0x0000e400ff047b82 */ /* 0x000e240000000a00 */
[----:B0-----:R-:W-:-:S05]  /*01a0*/  IMAD.WIDE.U32 R4, R0, 0x4, R4 ;  /* 0x0000000400047825 */ /* 0x001fca00078e0004 */
[----:B------:R-:W2:Y:S01]  /*01b0*/  LDG.E R7, desc[UR8][R4.64] ;  /* 0x0000000804077981 */ /* 0x000ea2000c1e1900 */
[----:B------:R-:W0:Y:S01]  /*01c0*/  S2UR UR5, SR_CgaCtaId ;  /* 0x00000000000579c3 */ /* 0x000e220000008800 */
[----:B------:R-:W-:Y:S01]  /*01d0*/  UMOV UR4, 0x400 ;  /* 0x0000040000047882 */ /* 0x000fe20000000000 */
[----:B------:R-:W-:Y:S01]  /*01e0*/  IMAD.MOV.U32 R6, RZ, RZ, RZ ;  /* 0x000000ffff067224 */ /* 0x000fe200078e00ff */
[----:B0-----:R-:W-:-:S09]  /*01f0*/  ULEA UR4, UR5, UR4, 0x18 ;  /* 0x0000000405047291 */ /* 0x001fd2000f8ec0ff */
[----:B--2---:R0:W-:Y:S03]  /*0200*/  STS.64 [UR4+0x1000], R6 ;  /* 0x00100006ff007988 */ /* 0x0041e60008000a04 */
.L_x_1:
[----:B------:R-:W-:Y:S05]  /*0210*/  BSYNC.RECONVERGENT B0 ;  /* 0x0000000000007941 */ /* 0x000fea0003800200 */
.L_x_0:
[----:B------:R-:W1:Y:S08]  /*0220*/  S2UR UR5, SR_CgaCtaId ;  /* 0x00000000000579c3 */ /* 0x000e700000008800 */
[----:B------:R-:W-:Y:S06]  /*0230*/  BAR.SYNC.DEFER_BLOCKING 0x0 ;  /* 0x0000000000007b1d */ /* 0x000fec0000010000 */
[----:B------:R-:W-:Y:S01]  /*0240*/  UMOV UR4, 0x400 ;  /* 0x0000040000047882 */ /* 0x000fe20000000000 */
[----:B------:R-:W2:Y:S01]  /*0250*/  LDCU UR13, c[0x0][0x360] ;  /* 0x00006c00ff0d77ac */ /* 0x000ea20008000800 */
[----:B-1----:R-:W-:-:S09]  /*0260*/  ULEA UR4, UR5, UR4, 0x18 ;  /* 0x0000000405047291 */ /* 0x002fd2000f8ec0ff */
[----:B------:R-:W1:Y:S02]  /*0270*/  LDS R3, [UR4+0x1004] ;  /* 0x00100404ff037984 */ /* 0x000e640008000800 */
[----:B-1----:R-:W-:-:S13]  /*0280*/  ISETP.GE.AND P0, PT, R3, 0x1, PT ;  /* 0x000000010300780c */ /* 0x002fda0003f06270 */
[----:B--2---:R-:W-:Y:S05]  /*0290*/  @!P0 EXIT ;  /* 0x000000000000894d */ /* 0x004fea0003800000 */
[----:B0-----:R-:W-:Y:S01]  /*02a0*/  IABS R6, UR13 ;  /* 0x0000000d00067c13 */ /* 0x001fe20008000000 */
[----:B------:R-:W0:Y:S01]  /*02b0*/  LDCU UR5, c[0x0][0x39c] ;  /* 0x00007380ff0577ac */ /* 0x000e220008000800 */
[----:B------:R-:W-:Y:S02]  /*02c0*/  IABS R9, UR13 ;  /* 0x0000000d00097c13 */ /* 0x000fe40008000000 */
[----:B------:R-:W1:Y:S01]  /*02d0*/  I2F.RP R3, R6 ;  /* 0x0000000600037306 */ /* 0x000e620000209400 */
[----:B------:R-:W-:-:S07]  /*02e0*/  LOP3.LUT R26, RZ, UR13, RZ, 0x33, !PT ;  /* 0x0000000dff1a7c12 */ /* 0x000fce000f8e33ff */
[----:B-1----:R-:W1:Y:S01]  /*02f0*/  MUFU.RCP R3, R3 ;  /* 0x0000000300037308 */ /* 0x002e620000001000 */
[----:B0-----:R-:W-:-:S06]  /*0300*/  UIADD3 UR4, UPT, UPT, UR13, -0x1, UR5 ;  /* 0xffffffff0d047890 */ /* 0x001fcc000fffe005 */
[----:B------:R-:W-:Y:S01]  /*0310*/  IMAD.U32 R8, RZ, RZ, UR4 ;  /* 0x00000004ff087e24 */ /* 0x000fe2000f8e00ff */
[----:B------:R-:W-:-:S04]  /*0320*/  ULOP3.LUT UR4, UR4, UR13, URZ, 0x3c, !UPT ;  /* 0x0000000d04047292 */ /* 0x000fc8000f8e3cff */
[----:B------:R-:W-:Y:S02]  /*0330*/  IABS R8, R8 ;  /* 0x0000000800087213 */ /* 0x000fe40000000000 */
[----:B------:R-:W-:Y:S02]  /*0340*/  ISETP.LE.AND P2, PT, RZ, UR4, PT ;  /* 0x00000004ff007c0c */ /* 0x000fe4000bf43270 */
[----:B-1----:R-:W-:Y:S02]  /*0350*/  IADD3 R4, PT, PT, R3, 0xffffffe, RZ ;  /* 0x0ffffffe03047810 */ /* 0x002fe40007ffe0ff */
[----:B------:R-:W-:Y:S02]  /*0360*/  IADD3 R3, PT, PT, RZ, -R9, RZ ;  /* 0x80000009ff037210 */ /* 0x000fe40007ffe0ff */
[----:B------:R0:W1:Y:S02]  /*0370*/  F2I.FTZ.U32.TRUNC.NTZ R5, R4 ;  /* 0x0000000400057305 */ /* 0x000064000021f000 */
[----:B0-----:R-:W-:-:S02]  /*0380*/  IMAD.MOV.U32 R4, RZ, RZ, RZ ;  /* 0x000000ffff047224 */ /* 0x001fc400078e00ff */
[----:B-1----:R-:W-:-:S04]  /*0390*/  IMAD.MOV R7, RZ, RZ, -R5 ;  /* 0x000000ffff077224 */ /* 0x002fc800078e0a05 */
[----:B------:R-:W-:-:S04]  /*03a0*/  IMAD R7, R7, R6, RZ ;  /* 0x0000000607077224 */ /* 0x000fc800078e02ff */
[----:B------:R-:W-:Y:S01]  /*03b0*/  IMAD.HI.U32 R5, R5, R7, R4 ;  /* 0x0000000705057227 */ /* 0x000fe200078e0004 */
[----:B------:R-:W-:-:S05]  /*03c0*/  MOV R4, R8 ;  /* 0x0000000800047202 */ /* 0x000fca0000000f00 */
[----:B------:R-:W-:-:S04]  /*03d0*/  IMAD.HI.U32 R5, R5, R4, RZ ;  /* 0x0000000405057227 */ /* 0x000fc800078e00ff */
[----:B------:R-:W-:-:S05]  /*03e0*/  IMAD R3, R5, R3, R4 ;  /* 0x0000000305037224 */ /* 0x000fca00078e0204 */
[----:B------:R-:W-:-:S13]  /*03f0*/  ISETP.GT.U32.AND P1, PT, R6, R3, PT ;  /* 0x000000030600720c */ /* 0x000fda0003f24070 */
[----:B------:R-:W-:Y:S01]  /*0400*/  @!P1 IMAD.IADD R3, R3, 0x1, -R6 ;  /* 0x0000000103039824 */ /* 0x000fe200078e0a06 */
[----:B------:R-:W-:-:S04]  /*0410*/  @!P1 IADD3 R5, PT, PT, R5, 0x1, RZ ;  /* 0x0000000105059810 */ /* 0x000fc80007ffe0ff */
[----:B------:R-:W-:-:S13]  /*0420*/  ISETP.GE.U32.AND P0, PT, R3, R6, PT ;  /* 0x000000060300720c */ /* 0x000fda0003f06070 */
[----:B------:R-:W-:Y:S01]  /*0430*/  @P0 VIADD R5, R5, 0x1 ;  /* 0x0000000105050836 */ /* 0x000fe20000000000 */
[----:B------:R-:W-:-:S04]  /*0440*/  ISETP.NE.AND P0, PT, RZ, UR13, PT ;  /* 0x0000000dff007c0c */ /* 0x000fc8000bf05270 */
[----:B------:R-:W-:-:S04]  /*0450*/  @!P2 IADD3 R5, PT, PT, -R5, RZ, RZ ;  /* 0x000000ff0505a210 */ /* 0x000fc80007ffe1ff */
[----:B------:R-:W-:-:S05]  /*0460*/  SEL R3, R26, R5, !P0 ;  /* 0x000000051a037207 */ /* 0x000fca0004000000 */
[----:B------:R-:W-:-:S05]  /*0470*/  IMAD R32, R3, R2, RZ ;  /* 0x0000000203207224 */ /* 0x000fca00078e02ff */
[C---:B------:R-:W-:Y:S02]  /*0480*/  VIADDMNMX R3, R32.reuse, R3, UR5, PT ;  /* 0x0000000520037e46 */ /* 0x040fe4000b800103 */
[----:B------:R-:W-:Y:S02]  /*0490*/  CS2R R6, SR_CLOCKLO ;  /* 0x0000000000067805 */ /* 0x000fe40000015000 */
[----:B------:R-:W-:Y:S01]  /*04a0*/  ISETP.GE.AND P0, PT, R32, R3, PT ;  /* 0x000000032000720c */ /* 0x000fe20003f06270 */
[----:B------:R-:W-:Y:S01]  /*04b0*/  IMAD R4, R2, 0x3e8, RZ ;  /* 0x000003e802047824 */ /* 0x000fe200078e02ff */
[----:B------:R-:W-:Y:S01]  /*04c0*/  BSSY B0, `(.L_x_2) ;  /* 0x0000357000007945 */ /* 0x000fe20003800000 */
[----:B------:R-:W-:Y:S02]  /*04d0*/  IMAD.MOV.U32 R5, RZ, RZ, RZ ;  /* 0x000000ffff057224 */ /* 0x000fe400078e00ff */
[----:B------:R-:W-:Y:S02]  /*04e0*/  HFMA2 R30, -RZ, RZ, 0, 0 ;  /* 0x00000000ff1e7431 */ /* 0x000fe400000001ff */
[----:B------:R-:W-:-:S03]  /*04f0*/  IMAD.WIDE.U32 R4, R0, 0xf4240, R4 ;  /* 0x000f424000047825 */ /* 0x000fc600078e0004 */
[----:B------:R-:W-:-:S05]  /*0500*/  IADD3 R6, P1, PT, R4, R6, RZ ;  /* 0x0000000604067210 */ /* 0x000fca0007f3e0ff */
[----:B------:R-:W-:Y:S01]  /*0510*/  IMAD.X R7, R5, 0x1, R7, P1 ;  /* 0x0000000105077824 */ /* 0x000fe200008e0607 */
[----:B------:R-:W-:Y:S07]  /*0520*/  @P0 BRA `(.L_x_3) ;  /* 0x0000003400400947 */ /* 0x000fee0003800000 */
[----:B------:R-:W0:Y:S01]  /*0530*/  I2F.U32.RP R4, UR13 ;  /* 0x0000000d00047d06 */ /* 0x000e220008209000 */
[----:B------:R-:W-:Y:S01]  /*0540*/  UMOV UR4, URZ ;  /* 0x000000ff00047c82 */ /* 0x000fe20008000000 */
[----:B------:R-:W-:Y:S01]  /*0550*/  ISETP.NE.U32.AND P0, PT, RZ, UR13, PT ;  /* 0x0000000dff007c0c */ /* 0x000fe2000bf05070 */
[----:B------:R-:W-:Y:S01]  /*0560*/  IMAD.MOV.U32 R30, RZ, RZ, RZ ;  /* 0x000000ffff1e7224 */ /* 0x000fe200078e00ff */
[----:B------:R-:W-:-:S05]  /*0570*/  LOP3.LUT R6, R6, 0xaad26b49, RZ, 0x3c, !PT ;  /* 0xaad26b4906067812 */ /* 0x000fca00078e3cff */
[----:B------:R-:W-:-:S04]  /*0580*/  IMAD R27, R6, 0x4182bed5, RZ ;  /* 0x4182bed5061b7824 */ /* 0x000fc800078e02ff */
[C---:B------:R-:W-:Y:S01]  /*0590*/  VIADD R33, R27.reuse, 0x583f19 ;  /* 0x00583f191b217836 */ /* 0x040fe20000000000 */
[----:B------:R-:W-:Y:S01]  /*05a0*/  LOP3.LUT R28, R27, 0x159a55e5, RZ, 0x3c, !PT ;  /* 0x159a55e51b1c7812 */ /* 0x000fe200078e3cff */
[----:B0-----:R-:W0:Y:S02]  /*05b0*/  MUFU.RCP R4, R4 ;  /* 0x0000000400047308 */ /* 0x001e240000001000 */
[----:B0-----:R-:W-:Y:S02]  /*05c0*/  IADD3 R5, PT, PT, R4, 0xffffffe, RZ ;  /* 0x0ffffffe04057810 */ /* 0x001fe40007ffe0ff */
[----:B------:R-:W-:-:S04]  /*05d0*/  LOP3.LUT R4, R7, 0xf7dcefdd, RZ, 0x3c, !PT ;  /* 0xf7dcefdd07047812 */ /* 0x000fc800078e3cff */
[----:B------:R-:W0:Y:S01]  /*05e0*/  F2I.FTZ.U32.TRUNC.NTZ R5, R5 ;  /* 0x0000000500057305 */ /* 0x000e22000021f000 */
[----:B------:R-:W-:-:S04]  /*05f0*/  IMAD R8, R4, -0x658354e5, RZ ;  /* 0x9a7cab1b04087824 */ /* 0x000fc800078e02ff */
[C---:B------:R-:W-:Y:S01]  /*0600*/  VIADD R29, R8.reuse, 0x1f123bb5 ;  /* 0x1f123bb5081d7836 */ /* 0x040fe20000000000 */
[C---:B------:R-:W-:Y:S02]  /*0610*/  IADD3 R6, PT, PT, R27.reuse, 0x64f0c9, R8 ;  /* 0x0064f0c91b067810 */ /* 0x040fe40007ffe008 */
[----:B------:R-:W-:Y:S02]  /*0620*/  LOP3.LUT R31, R8, 0x5491333, RZ, 0x3c, !PT ;  /* 0x05491333081f7812 */ /* 0x000fe400078e3cff */
[----:B------:R-:W-:Y:S02]  /*0630*/  IADD3 R27, PT, PT, R27, 0x75bcd15, RZ ;  /* 0x075bcd151b1b7810 */ /* 0x000fe40007ffe0ff */
[----:B0-----:R-:W-:Y:S02]  /*0640*/  R2UR UR5, R5 ;  /* 0x00000000050572ca */ /* 0x001fe400000e0000 */
[----:B------:R-:W-:-:S11]  /*0650*/  CS2R R4, SRZ ;  /* 0x0000000000047805 */ /* 0x000fd6000001ff00 */
[----:B------:R-:W-:-:S04]  /*0660*/  UIADD3 UR6, UPT, UPT, URZ, -UR5, URZ ;  /* 0x80000005ff067290 */ /* 0x000fc8000fffe0ff */
[----:B------:R-:W-:-:S04]  /*0670*/  UIMAD UR6, UR6, UR13, URZ ;  /* 0x0000000d060672a4 */ /* 0x000fc8000f8e02ff */
[----:B------:R-:W-:Y:S02]  /*0680*/  UIMAD.WIDE.U32 UR4, UR5, UR6, UR4 ;  /* 0x00000006050472a5 */ /* 0x000fe4000f8e0004 */
[----:B------:R-:W-:-:S04]  /*0690*/  UIADD3 UR6, UPT, UPT, UR11, -0x1, URZ ;  /* 0xffffffff0b067890 */ /* 0x000fc8000fffe0ff */
[----:B------:R-:W-:-:S04]  /*06a0*/  UIMAD.WIDE.U32 UR4, UR5, UR6, URZ ;  /* 0x00000006050472a5 */ /* 0x000fc8000f8e00ff */
[----:B------:R-:W-:-:S04]  /*06b0*/  UIADD3 UR4, UPT, UPT, -UR5, URZ, URZ ;  /* 0x000000ff05047290 */ /* 0x000fc8000fffe1ff */
[----:B------:R-:W-:Y:S02]  /*06c0*/  UIMAD UR6, UR13, UR4, UR6 ;  /* 0x000000040d0672a4 */ /* 0x000fe4000f8e0206 */
[----:B------:R-:W-:Y:S02]  /*06d0*/  ULOP3.LUT UR4, UR10, 0x7ffffff0, URZ, 0xc0, !UPT ;  /* 0x7ffffff00a047892 */ /* 0x000fe4000f8ec0ff */
[----:B------:R-:W-:-:S04]  /*06e0*/  UISETP.GE.U32.AND UP0, UPT, UR6, UR13, UPT ;  /* 0x0000000d0600728c */ /* 0x000fc8000bf06070 */
[----:B------:R-:W-:-:S07]  /*06f0*/  MOV R25, UR4 ;  /* 0x0000000400197c02 */ /* 0x000fce0008000f00 */
[----:B------:R-:W-:Y:S02]  /*0700*/  @UP0 UIADD3 UR6, UPT, UPT, UR6, -UR13, URZ ;  /* 0x8000000d06060290 */ /* 0x000fe4000fffe0ff */
[----:B------:R-:W-:Y:S02]  /*0710*/  @UP0 UIADD3 UR5, UPT, UPT, UR5, 0x1, URZ ;  /* 0x0000000105050890 */ /* 0x000fe4000fffe0ff */
[----:B------:R-:W-:-:S11]  /*0720*/  UISETP.GE.U32.AND UP1, UPT, UR6, UR13, UPT ;  /* 0x0000000d0600728c */ /* 0x000fd6000bf26070 */
[----:B------:R-:W-:-:S06]  /*0730*/  @UP1 UIADD3 UR5, UPT, UPT, UR5, 0x1, URZ ;  /* 0x0000000105051890 */ /* 0x000fcc000fffe0ff */
[----:B------:R-:W-:-:S04]  /*0740*/  SEL R26, R26, UR5, !P0 ;  /* 0x000000051a1a7c07 */ /* 0x000fc8000c000000 */
[----:B------:R-:W-:-:S04]  /*0750*/  IADD3 R7, PT, PT, R26, 0x1, RZ ;  /* 0x000000011a077810 */ /* 0x000fc80007ffe0ff */
[C---:B------:R-:W-:Y:S02]  /*0760*/  LOP3.LUT R24, R7.reuse, 0x3, RZ, 0xc0, !PT ;  /* 0x0000000307187812 */ /* 0x040fe400078ec0ff */
[----:B------:R-:W-:-:S07]  /*0770*/  LOP3.LUT R7, R7, 0xfffffffc, RZ, 0xc0, !PT ;  /* 0xfffffffc07077812 */ /* 0x000fce00078ec0ff */
.L_x_68:
[----:B------:R-:W0:Y:S01]  /*0780*/  LDC R9, c[0x0][0x388] ;  /* 0x0000e200ff097b82 */ /* 0x000e220000000800 */
[----:B------:R-:W-:-:S05]  /*0790*/  VIADD R32, R32, 0x1 ;  /* 0x0000000120207836 */ /* 0x000fca0000000000 */
[----:B------:R-:W-:Y:S02]  /*07a0*/  ISETP.NE.AND P2, PT, R32, R3, PT ;  /* 0x000000032000720c */ /* 0x000fe40003f45270 */
[----:B0-----:R-:W-:-:S13]  /*07b0*/  ISETP.GE.AND P5, PT, R9, 0x1, PT ;  /* 0x000000010900780c */ /* 0x001fda0003fa6270 */
[----:B--23--:R-:W-:Y:S05]  /*07c0*/  @!P5 BRA `(.L_x_4) ;  /* 0x000000040038d947 */ /* 0x00cfea0003800000 */
[----:B------:R-:W-:Y:S02]  /*07d0*/  ISETP.GE.U32.AND P0, PT, R9, 0x10, PT ;  /* 0x000000100900780c */ /* 0x000fe40003f06070 */
[----:B------:R-:W-:-:S11]  /*07e0*/  MOV R8, RZ ;  /* 0x000000ff00087202 */ /* 0x000fd60000000f00 */
[----:B------:R-:W-:Y:S05]  /*07f0*/  @!P0 BRA `(.L_x_5) ;  /* 0x0000000000508947 */ /* 0x000fea0003800000 */
[----:B------:R-:W-:Y:S01]  /*0800*/  LOP3.LUT R25, R9, 0x7ffffff0, RZ, 0xc0, !PT ;  /* 0x7ffffff009197812 */ /* 0x000fe200078ec0ff */
[----:B------:R-:W-:Y:S01]  /*0810*/  BSSY.RECONVERGENT B1, `(.L_x_6) ;  /* 0x0000011000017945 */ /* 0x000fe20003800200 */
[C---:B------:R-:W-:Y:S01]  /*0820*/  VIADD R10, R1.reuse, 0x20 ;  /* 0x00000020010a7836 */ /* 0x040fe20000000000 */
[----:B------:R-:W-:Y:S02]  /*0830*/  IADD3 R9, PT, PT, R1, 0x820, RZ ;  /* 0x0000082001097810 */ /* 0x000fe40007ffe0ff */
[----:B------:R-:W-:-:S07]  /*0840*/  IMAD.MOV R8, RZ, RZ, -R25 ;  /* 0x000000ffff087224 */ /* 0x000fce00078e0a19 */
.L_x_7:
[----:B------:R-:W-:Y:S01]  /*0850*/  IADD3 R8, PT, PT, R8, 0x10, RZ ;  /* 0x0000001008087810 */ /* 0x000fe20007ffe0ff */
[----:B------:R-:W-:Y:S03]  /*0860*/  STL.128 [R10+-0x20], RZ ;  /* 0xffffe0ff0a007387 */ /* 0x000fe60000100c00 */
[----:B------:R-:W-:Y:S01]  /*0870*/  ISETP.NE.AND P0, PT, R8, RZ, PT ;  /* 0x000000ff0800720c */ /* 0x000fe20003f05270 */
[----:B------:R-:W-:Y:S04]  /*0880*/  STL.128 [R9+-0x20], RZ ;  /* 0xffffe0ff09007387 */ /* 0x000fe80000100c00 */
[----:B------:R-:W-:Y:S04]  /*0890*/  STL.128 [R10+-0x10], RZ ;  /* 0xfffff0ff0a007387 */ /* 0x000fe80000100c00 */
[----:B------:R-:W-:Y:S04]  /*08a0*/  STL.128 [R9+-0x10], RZ ;  /* 0xfffff0ff09007387 */ /* 0x000fe80000100c00 */
[----:B------:R-:W-:Y:S04]  /*08b0*/  STL.128 [R10], RZ ;  /* 0x000000ff0a007387 */ /* 0x000fe80000100c00 */
[----:B------:R-:W-:Y:S04]  /*08c0*/  STL.128 [R9], RZ ;  /* 0x000000ff09007387 */ /* 0x000fe80000100c00 */
[----:B------:R0:W-:Y:S04]  /*08d0*/  STL.128 [R10+0x10], RZ ;  /* 0x000010ff0a007387 */ /* 0x0001e80000100c00 */
[----:B------:R1:W-:Y:S01]  /*08e0*/  STL.128 [R9+0x10], RZ ;  /* 0x000010ff09007387 */ /* 0x0003e20000100c00 */
[----:B0-----:R-:W-:Y:S01]  /*08f0*/  VIADD R10, R10, 0x40 ;  /* 0x000000400a0a7836 */ /* 0x001fe20000000000 */
[----:B-1----:R-:W-:Y:S01]  /*0900*/  IADD3 R9, PT, PT, R9, 0x40, RZ ;  /* 0x0000004009097810 */ /* 0x002fe20007ffe0ff */
[----:B------:R-:W-:Y:S06]  /*0910*/  @P0 BRA `(.L_x_7) ;  /* 0xfffffffc00cc0947 */ /* 0x000fec000383ffff */
[----:B------:R-:W-:Y:S05]  /*0920*/  BSYNC.RECONVERGENT B1 ;  /* 0x0000000000017941 */ /* 0x000fea0003800200 */
.L_x_6:
[----:B------:R-:W-:-:S07]  /*0930*/  IMAD.MOV.U32 R8, RZ, RZ, R25 ;  /* 0x000000ffff087224 */ /* 0x000fce00078e0019 */
.L_x_5:
[----:B------:R-:W0:Y:S02]  /*0940*/  LDCU UR5, c[0x0][0x388] ;  /* 0x00007100ff0577ac */ /* 0x000e240008000800 */
[----:B0-----:R-:W-:-:S04]  /*0950*/  ULOP3.LUT UR4, UR5, 0xf, URZ, 0xc0, !UPT ;  /* 0x0000000f05047892 */ /* 0x001fc8000f8ec0ff */
[----:B------:R-:W-:-:S09]  /*0960*/  UISETP.NE.AND UP0, UPT, UR4, URZ, UPT ;  /* 0x000000ff0400728c */ /* 0x000fd2000bf05270 */
[----:B------:R-:W-:Y:S05]  /*0970*/  BRA.U !UP0, `(.L_x_4) ;  /* 0x0000000108cc7547 */ /* 0x000fea000b800000 */
[----:B------:R-:W-:Y:S02]  /*0980*/  UIADD3 UR4, UPT, UPT, UR4, -0x1, URZ ;  /* 0xffffffff04047890 */ /* 0x000fe4000fffe0ff */
[----:B------:R-:W-:Y:S02]  /*0990*/  ULOP3.LUT UR6, UR5, 0x7, URZ, 0xc0, !UPT ;  /* 0x0000000705067892 */ /* 0x000fe4000f8ec0ff */
[----:B------:R-:W-:Y:S02]  /*09a0*/  UISETP.GE.U32.AND UP0, UPT, UR4, 0x7, UPT ;  /* 0x000000070400788c */ /* 0x000fe4000bf06070 */
[----:B------:R-:W-:-:S07]  /*09b0*/  UISETP.NE.AND UP1, UPT, UR6, URZ, UPT ;  /* 0x000000ff0600728c */ /* 0x000fce000bf25270 */
[----:B------:R-:W-:Y:S05]  /*09c0*/  BRA.U !UP0, `(.L_x_8) ;  /* 0x0000000108487547 */ /* 0x000fea000b800000 */
[C---:B------:R-:W-:Y:S02]  /*09d0*/  LEA R9, R8.reuse, UR7, 0x2 ;  /* 0x0000000708097c11 */ /* 0x040fe4000f8e10ff */
[----:B------:R-:W-:-:S03]  /*09e0*/  IADD3 R8, PT, PT, R8, 0x8, RZ ;  /* 0x0000000808087810 */ /* 0x000fc60007ffe0ff */
[----:B------:R0:W-:Y:S04]  /*09f0*/  STL [R9], RZ ;  /* 0x000000ff09007387 */ /* 0x0001e80000100800 */
[----:B------:R0:W-:Y:S04]  /*0a00*/  STL [R9+0x800], RZ ;  /* 0x000800ff09007387 */ /* 0x0001e80000100800 */
        /* <DEDUP_REMOVED lines=13> */
[----:B------:R0:W-:Y:S02]  /*0ae0*/  STL [R9+0x81c], RZ ;  /* 0x00081cff09007387 */ /* 0x0001e40000100800 */
.L_x_8:
[----:B------:R-:W-:Y:S05]  /*0af0*/  BRA.U !UP1, `(.L_x_4) ;  /* 0x00000001096c7547 */ /* 0x000fea000b800000 */
[----:B------:R-:W-:Y:S02]  /*0b00*/  UIADD3 UR4, UPT, UPT, UR6, -0x1, URZ ;  /* 0xffffffff06047890 */ /* 0x000fe4000fffe0ff */
[----:B------:R-:W-:Y:S02]  /*0b10*/  ULOP3.LUT UR5, UR5, 0x3, URZ, 0xc0, !UPT ;  /* 0x0000000305057892 */ /* 0x000fe4000f8ec0ff */
[----:B------:R-:W-:Y:S02]  /*0b20*/  UISETP.GE.U32.AND UP0, UPT, UR4, 0x3, UPT ;  /* 0x000000030400788c */ /* 0x000fe4000bf06070 */
[----:B------:R-:W-:-:S07]  /*0b30*/  UISETP.NE.AND UP1, UPT, UR5, URZ, UPT ;  /* 0x000000ff0500728c */ /* 0x000fce000bf25270 */
[----:B------:R-:W-:Y:S05]  /*0b40*/  BRA.U !UP0, `(.L_x_9) ;  /* 0x0000000108287547 */ /* 0x000fea000b800000 */
[C---:B0-----:R-:W-:Y:S01]  /*0b50*/  LEA R9, R8.reuse, UR7, 0x2 ;  /* 0x0000000708097c11 */ /* 0x041fe2000f8e10ff */
[----:B------:R-:W-:-:S04]  /*0b60*/  VIADD R8, R8, 0x4 ;  /* 0x0000000408087836 */ /* 0x000fc80000000000 */
[----:B------:R1:W-:Y:S04]  /*0b70*/  STL [R9], RZ ;  /* 0x000000ff09007387 */ /* 0x0003e80000100800 */
[----:B------:R1:W-:Y:S04]  /*0b80*/  STL [R9+0x800], RZ ;  /* 0x000800ff09007387 */ /* 0x0003e80000100800 */
[----:B------:R1:W-:Y:S04]  /*0b90*/  STL [R9+0x4], RZ ;  /* 0x000004ff09007387 */ /* 0x0003e80000100800 */
[----:B------:R1:W-:Y:S04]  /*0ba0*/  STL [R9+0x804], RZ ;  /* 0x000804ff09007387 */ /* 0x0003e80000100800 */
[----:B------:R1:W-:Y:S04]  /*0bb0*/  STL [R9+0x8], RZ ;  /* 0x000008ff09007387 */ /* 0x0003e80000100800 */
[----:B------:R1:W-:Y:S04]  /*0bc0*/  STL [R9+0x808], RZ ;  /* 0x000808ff09007387 */ /* 0x0003e80000100800 */
[----:B------:R1:W-:Y:S04]  /*0bd0*/  STL [R9+0xc], RZ ;  /* 0x00000cff09007387 */ /* 0x0003e80000100800 */
[----:B------:R1:W-:Y:S02]  /*0be0*/  STL [R9+0x80c], RZ ;  /* 0x00080cff09007387 */ /* 0x0003e40000100800 */
.L_x_9:
[----:B------:R-:W-:Y:S05]  /*0bf0*/  BRA.U !UP1, `(.L_x_4) ;  /* 0x00000001092c7547 */ /* 0x000fea000b800000 */
[----:B------:R-:W-:Y:S01]  /*0c00*/  LEA R8, R8, UR7, 0x2 ;  /* 0x0000000708087c11 */ /* 0x000fe2000f8e10ff */
[----:B------:R-:W-:-:S04]  /*0c10*/  UISETP.NE.AND UP0, UPT, UR5, 0x1, UPT ;  /* 0x000000010500788c */ /* 0x000fc8000bf05270 */
[----:B------:R2:W-:Y:S04]  /*0c20*/  STL [R8], RZ ;  /* 0x000000ff08007387 */ /* 0x0005e80000100800 */
[----:B------:R2:W-:Y:S01]  /*0c30*/  STL [R8+0x800], RZ ;  /* 0x000800ff08007387 */ /* 0x0005e20000100800 */
[----:B------:R-:W-:Y:S05]  /*0c40*/  BRA.U !UP0, `(.L_x_4) ;  /* 0x0000000108187547 */ /* 0x000fea000b800000 */
[----:B------:R-:W-:Y:S01]  /*0c50*/  UISETP.NE.AND UP0, UPT, UR5, 0x2, UPT ;  /* 0x000000020500788c */ /* 0x000fe2000bf05270 */
[----:B------:R3:W-:Y:S04]  /*0c60*/  STL [R8+0x4], RZ ;  /* 0x000004ff08007387 */ /* 0x0007e80000100800 */
[----:B------:R3:W-:Y:S01]  /*0c70*/  STL [R8+0x804], RZ ;  /* 0x000804ff08007387 */ /* 0x0007e20000100800 */
[----:B------:R-:W-:-:S13]  /*0c80*/  PLOP3.LUT P0, PT, PT, PT, UP0, 0x80, 0x8 ;  /* 0x000000000008781c */ /* 0x000fda0003f0f008 */
[----:B------:R3:W-:Y:S04]  /*0c90*/  @P0 STL [R8+0x8], RZ ;  /* 0x000008ff08000387 */ /* 0x0007e80000100800 */
[----:B------:R3:W-:Y:S02]  /*0ca0*/  @P0 STL [R8+0x808], RZ ;  /* 0x000808ff08000387 */ /* 0x0007e40000100800 */
.L_x_4:
[----:B------:R-:W4:Y:S01]  /*0cb0*/  S2UR UR5, SR_CgaCtaId ;  /* 0x00000000000579c3 */ /* 0x000f220000008800 */
[----:B------:R-:W-:Y:S02]  /*0cc0*/  UMOV UR4, 0x400 ;  /* 0x0000040000047882 */ /* 0x000fe40000000000 */
[----:B----4-:R-:W-:-:S09]  /*0cd0*/  ULEA UR4, UR5, UR4, 0x18 ;  /* 0x0000000405047291 */ /* 0x010fd2000f8ec0ff */
[----:B--23--:R-:W2:Y:S02]  /*0ce0*/  LDS R8, [UR4+0x1004] ;  /* 0x00100404ff087984 */ /* 0x00cea40008000800 */
[----:B--2---:R-:W-:-:S13]  /*0cf0*/  ISETP.GE.AND P0, PT, R8, 0x1, PT ;  /* 0x000000010800780c */ /* 0x004fda0003f06270 */
[----:B------:R-:W-:Y:S05]  /*0d00*/  @!P0 BRA `(.L_x_10) ;  /* 0x0000000c00588947 */ /* 0x000fea0003800000 */
[----:B------:R-:W-:Y:S01]  /*0d10*/  HFMA2 R16, -RZ, RZ, 0, 0 ;  /* 0x00000000ff107431 */ /* 0x000fe200000001ff */
[----:B------:R-:W-:Y:S06]  /*0d20*/  BSSY B4, `(.L_x_10) ;  /* 0x00000d4000047945 */ /* 0x000fec0003800000 */
.L_x_33:
[----:B------:R-:W-:Y:S01]  /*0d30*/  BSSY B3, `(.L_x_11) ;  /* 0x00000cb000037945 */ /* 0x000fe20003800000 */
[----:B------:R-:W-:Y:S01]  /*0d40*/  IMAD.MOV.U32 R15, RZ, RZ, 0x1 ;  /* 0x00000001ff0f7424 */ /* 0x000fe200078e00ff */
[----:B012---:R-:W-:-:S07]  /*0d50*/  MOV R14, RZ ;  /* 0x000000ff000e7202 */ /* 0x007fce0000000f00 */
.L_x_32:
[----:B012---:R-:W-:Y:S01]  /*0d60*/  SHF.R.U32.HI R8, RZ, 0x2, R27 ;  /* 0x00000002ff087819 */ /* 0x007fe2000001161b */
[----:B---3--:R-:W-:Y:S01]  /*0d70*/  IMAD.SHL.U32 R10, R33, 0x10, RZ ;  /* 0x00000010210a7824 */ /* 0x008fe200078e00ff */
[----:B------:R-:W-:Y:S01]  /*0d80*/  IADD3 R6, PT, PT, R6, 0x587c5, RZ ;  /* 0x000587c506067810 */ /* 0x000fe20007ffe0ff */
[----:B------:R-:W-:Y:S01]  /*0d90*/  VIADD R14, R14, 0x1 ;  /* 0x000000010e0e7836 */ /* 0x000fe20000000000 */
[----:B------:R-:W-:Y:S01]  /*0da0*/  LOP3.LUT R8, R8, R27, RZ, 0x3c, !PT ;  /* 0x0000001b08087212 */ /* 0x000fe200078e3cff */
[----:B------:R-:W-:Y:S01]  /*0db0*/  IMAD.MOV.U32 R27, RZ, RZ, R28 ;  /* 0x000000ffff1b7224 */ /* 0x000fe200078e001c */
[----:B------:R-:W-:Y:S01]  /*0dc0*/  MOV R28, R29 ;  /* 0x0000001d001c7202 */ /* 0x000fe20000000f00 */
[----:B------:R-:W-:Y:S01]  /*0dd0*/  IMAD.MOV.U32 R29, RZ, RZ, R31 ;  /* 0x000000ffff1d7224 */ /* 0x000fe200078e001f */
[----:B01----:R-:W-:Y:S02]  /*0de0*/  SHF.L.U32 R9, R8, 0x1, RZ ;  /* 0x0000000108097819 */ /* 0x003fe400000006ff */
[----:B------:R-:W-:-:S02]  /*0df0*/  MOV R31, R33 ;  /* 0x00000021001f7202 */ /* 0x000fc40000000f00 */
[----:B------:R-:W-:Y:S02]  /*0e00*/  LOP3.LUT R9, R33, R10, R9, 0x96, !PT ;  /* 0x0000000a21097212 */ /* 0x000fe400078e9609 */
[----:B------:R-:W-:Y:S02]  /*0e10*/  ISETP.NE.AND P4, PT, R14, 0x40, PT ;  /* 0x000000400e00780c */ /* 0x000fe40003f85270 */
[----:B------:R-:W-:-:S05]  /*0e20*/  LOP3.LUT R9, R9, R8, RZ, 0x3c, !PT ;  /* 0x0000000809097212 */ /* 0x000fca00078e3cff */
[----:B------:R-:W-:Y:S01]  /*0e30*/  IMAD.MOV.U32 R33, RZ, RZ, R9 ;  /* 0x000000ffff217224 */ /* 0x000fe200078e0009 */
[----:B------:R-:W-:Y:S06]  /*0e40*/  @!P5 BRA `(.L_x_12) ;  /* 0x0000000800d4d947 */ /* 0x000fec0003800000 */
[----:B------:R-:W-:Y:S01]  /*0e50*/  IADD3 R8, PT, PT, R33, R6, RZ ;  /* 0x0000000621087210 */ /* 0x000fe20007ffe0ff */
[----:B------:R-:W-:Y:S01]  /*0e60*/  IMAD.MOV.U32 R9, RZ, RZ, 0x2f800000 ;  /* 0x2f800000ff097424 */ /* 0x000fe200078e00ff */
[----:B------:R-:W0:Y:S01]  /*0e70*/  LDCU UR4, c[0x0][0x38c] ;  /* 0x00007180ff0477ac */ /* 0x000e220008000800 */
[----:B------:R-:W1:Y:S01]  /*0e80*/  S2UR UR5, SR_CgaCtaId ;  /* 0x00000000000579c3 */ /* 0x000e620000008800 */
[----:B------:R-:W-:Y:S01]  /*0e90*/  I2FP.F32.U32 R8, R8 ;  /* 0x0000000800087245 */ /* 0x000fe20000201000 */
[----:B------:R-:W-:Y:S01]  /*0ea0*/  BSSY B2, `(.L_x_12) ;  /* 0x00000af000027945 */ /* 0x000fe20003800000 */
[----:B------:R-:W-:-:S03]  /*0eb0*/  IMAD.MOV.U32 R13, RZ, RZ, RZ ;  /* 0x000000ffff0d7224 */ /* 0x000fc600078e00ff */
[----:B------:R-:W-:-:S04]  /*0ec0*/  FFMA R8, R8, R9, 1.1641532182693481445e-10 ;  /* 0x2f00000008087423 */ /* 0x000fc80000000009 */
[----:B------:R-:W-:-:S06]  /*0ed0*/  FMUL R8, R8, 64 ;  /* 0x4280000008087820 */ /* 0x000fcc0000400000 */
[----:B------:R-:W2:Y:S01]  /*0ee0*/  F2I.TRUNC.NTZ R8, R8 ;  /* 0x0000000800087305 */ /* 0x000ea2000020f100 */
[----:B0-----:R-:W-:-:S04]  /*0ef0*/  UISETP.LT.AND UP0, UPT, UR4, 0x400, UPT ;  /* 0x000004000400788c */ /* 0x001fc8000bf01270 */
[----:B------:R-:W-:-:S03]  /*0f00*/  USEL UR6, UR4, 0x400, UP0 ;  /* 0x0000040004067887 */ /* 0x000fc60008000000 */
[----:B------:R-:W-:Y:S02]  /*0f10*/  UMOV UR4, 0x400 ;  /* 0x0000040000047882 */ /* 0x000fe40000000000 */
[----:B-1----:R-:W-:Y:S01]  /*0f20*/  ULEA UR4, UR5, UR4, 0x18 ;  /* 0x0000000405047291 */ /* 0x002fe2000f8ec0ff */
[----:B--2---:R-:W-:-:S04]  /*0f30*/  SHF.R.S32.HI R9, RZ, 0x1f, R8 ;  /* 0x0000001fff097819 */ /* 0x004fc80000011408 */
[----:B------:R-:W-:-:S04]  /*0f40*/  LEA.HI R9, R9, R8, RZ, 0x6 ;  /* 0x0000000809097211 */ /* 0x000fc800078f30ff */
[----:B------:R-:W-:-:S04]  /*0f50*/  LOP3.LUT R9, R9, 0xffffffc0, RZ, 0xc0, !PT ;  /* 0xffffffc009097812 */ /* 0x000fc800078ec0ff */
[----:B------:R-:W-:-:S05]  /*0f60*/  IADD3 R10, PT, PT, R8, -R9, RZ ;  /* 0x80000009080a7210 */ /* 0x000fca0007ffe0ff */
[----:B------:R-:W-:-:S05]  /*0f70*/  IMAD R10, R15, 0x40, R10 ;  /* 0x000000400f0a7824 */ /* 0x000fca00078e020a */
[C---:B------:R-:W-:Y:S02]  /*0f80*/  IADD3 R9, PT, PT, R10.reuse, -0x40, RZ ;  /* 0xffffffc00a097810 */ /* 0x040fe40007ffe0ff */
[----:B------:R-:W-:Y:S02]  /*0f90*/  LEA R12, R10, UR4, 0x2 ;  /* 0x000000040a0c7c11 */ /* 0x000fe4000f8e10ff */
[----:B------:R-:W-:-:S13]  /*0fa0*/  ISETP.GE.AND P3, PT, R9, UR6, PT ;  /* 0x0000000609007c0c */ /* 0x000fda000bf66270 */
.L_x_31:
[----:B0-----:R-:W0:Y:S01]  /*0fb0*/  LDCU UR4, c[0x0][0x388] ;  /* 0x00007100ff0477ac */ /* 0x001e220008000800 */
[C---:B---3--:R-:W-:Y:S01]  /*0fc0*/  IADD3 R10, PT, PT, R13.reuse, R2, RZ ;  /* 0x000000020d0a7210 */ /* 0x048fe20007ffe0ff */
[----:B------:R-:W-:-:S03]  /*0fd0*/  VIADD R13, R13, UR13 ;  /* 0x0000000d0d0d7c36 */ /* 0x000fc60008000000 */
[----:B0-----:R-:W-:Y:S02]  /*0fe0*/  ISETP.GE.AND P0, PT, R10, UR4, PT ;  /* 0x000000040a007c0c */ /* 0x001fe4000bf06270 */
[----:B------:R-:W-:-:S11]  /*0ff0*/  ISETP.GE.AND P1, PT, R13, UR4, PT ;  /* 0x000000040d007c0c */ /* 0x000fd6000bf26270 */
[----:B-12---:R-:W-:Y:S05]  /*1000*/  @P0 BRA `(.L_x_13) ;  /* 0x00000008005c0947 */ /* 0x006fea0003800000 */
[----:B------:R-:W0:Y:S02]  /*1010*/  LDCU UR4, c[0x0][0x38c] ;  /* 0x00007180ff0477ac */ /* 0x000e240008000800 */
[----:B0-----:R-:W-:-:S04]  /*1020*/  MOV R19, UR4 ;  /* 0x0000000400137c02 */ /* 0x001fc80008000f00 */
[----:B------:R-:W-:-:S13]  /*1030*/  ISETP.GE.AND P0, PT, R19, 0x1, PT ;  /* 0x000000011300780c */ /* 0x000fda0003f06270 */
[----:B------:R-:W-:Y:S05]  /*1040*/  @!P0 BRA `(.L_x_14) ;  /* 0x0000000800208947 */ /* 0x000fea0003800000 */
[----:B------:R-:W-:Y:S01]  /*1050*/  ISETP.GE.U32.AND P0, PT, R26, 0x3, PT ;  /* 0x000000031a00780c */ /* 0x000fe20003f06070 */
[----:B------:R-:W-:-:S12]  /*1060*/  IMAD.MOV.U32 R11, RZ, RZ, RZ ;  /* 0x000000ffff0b7224 */ /* 0x000fd800078e00ff */
[----:B------:R-:W-:Y:S05]  /*1070*/  @!P0 BRA `(.L_x_15) ;  /* 0x0000000400388947 */ /* 0x000fea0003800000 */
[----:B------:R-:W0:Y:S01]  /*1080*/  LDC R19, c[0x0][0x38c] ;  /* 0x0000e300ff137b82 */ /* 0x000e220000000800 */
[----:B------:R-:W-:Y:S01]  /*1090*/  HFMA2 R11, -RZ, RZ, 0, 0 ;  /* 0x00000000ff0b7431 */ /* 0x000fe200000001ff */
[----:B------:R-:W-:Y:S01]  /*10a0*/  BSSY.RECONVERGENT B1, `(.L_x_15) ;  /* 0x000004b000017945 */ /* 0x000fe20003800200 */
[----:B------:R-:W-:-:S07]  /*10b0*/  IMAD.MOV.U32 R18, RZ, RZ, RZ ;  /* 0x000000ffff127224 */ /* 0x000fce00078e00ff */
.L_x_24:
[----:B------:R-:W-:Y:S01]  /*10c0*/  IADD3 R22, PT, PT, R11, R2, RZ ;  /* 0x000000020b167210 */ /* 0x000fe20007ffe0ff */
[----:B------:R-:W-:Y:S03]  /*10d0*/  BSSY.RECONVERGENT B5, `(.L_x_16) ;  /* 0x0000012000057945 */ /* 0x000fe60003800200 */
[C---:B0-----:R-:W-:Y:S01]  /*10e0*/  ISETP.GE.AND P0, PT, R22.reuse, R19, PT ;  /* 0x000000131600720c */ /* 0x041fe20003f06270 */
[----:B------:R-:W-:-:S05]  /*10f0*/  VIADD R20, R22, UR13 ;  /* 0x0000000d16147c36 */ /* 0x000fca0008000000 */
[C---:B------:R-:W-:Y:S02]  /*1100*/  ISETP.GE.AND P6, PT, R20.reuse, R19, PT ;  /* 0x000000131400720c */ /* 0x040fe40003fc6270 */
[----:B------:R-:W-:-:S05]  /*1110*/  IADD3 R17, PT, PT, R20, UR13, RZ ;  /* 0x0000000d14117c10 */ /* 0x000fca000fffe0ff */
[----:B------:R-:W-:Y:S06]  /*1120*/  @P0 BRA `(.L_x_17) ;  /* 0x0000000000300947 */ /* 0x000fec0003800000 */
[----:B------:R-:W-:-:S05]  /*1130*/  IMAD R21, R10, R19, R22 ;  /* 0x000000130a157224 */ /* 0x000fca00078e0216 */
[----:B------:R-:W-:-:S13]  /*1140*/  ISETP.GE.AND P0, PT, R21, UR12, PT ;  /* 0x0000000c15007c0c */ /* 0x000fda000bf06270 */
[----:B------:R-:W-:Y:S05]  /*1150*/  @P0 BRA `(.L_x_17) ;  /* 0x0000000000240947 */ /* 0x000fea0003800000 */
[----:B------:R-:W0:Y:S02]  /*1160*/  LDC.64 R8, c[0x0][0x380] ;  /* 0x0000e000ff087b82 */ /* 0x000e240000000a00 */
[----:B0-----:R-:W-:-:S06]  /*1170*/  IMAD.WIDE.U32 R8, R21, 0x4, R8 ;  /* 0x0000000415087825 */ /* 0x001fcc00078e0008 */
[----:B------:R-:W2:Y:S01]  /*1180*/  LDG.E R8, desc[UR8][R8.64] ;  /* 0x0000000808087981 */ /* 0x000ea2000c1e1900 */
[----:B------:R-:W0:Y:S01]  /*1190*/  S2UR UR5, SR_CgaCtaId ;  /* 0x00000000000579c3 */ /* 0x000e220000008800 */
[----:B------:R-:W-:Y:S01]  /*11a0*/  UMOV UR4, 0x400 ;  /* 0x0000040000047882 */ /* 0x000fe20000000000 */
[----:B------:R-:W-:-:S05]  /*11b0*/  IMAD.SHL.U32 R21, R22, 0x4, RZ ;  /* 0x0000000416157824 */ /* 0x000fca00078e00ff */
[----:B------:R-:W-:Y:S01]  /*11c0*/  LOP3.LUT R21, R21, 0xffc, RZ, 0xc0, !PT ;  /* 0x00000ffc15157812 */ /* 0x000fe200078ec0ff */
[----:B0-----:R-:W-:-:S09]  /*11d0*/  ULEA UR4, UR5, UR4, 0x18 ;  /* 0x0000000405047291 */ /* 0x001fd2000f8ec0ff */
[----:B--2---:R0:W-:Y:S03]  /*11e0*/  STS [R21+UR4], R8 ;  /* 0x0000000815007988 */ /* 0x0041e60008000804 */
.L_x_17:
[----:B------:R-:W-:Y:S05]  /*11f0*/  BSYNC.RECONVERGENT B5 ;  /* 0x0000000000057941 */ /* 0x000fea0003800200 */
.L_x_16:
[----:B------:R-:W-:Y:S01]  /*1200*/  BSSY.RECONVERGENT B5, `(.L_x_18) ;  /* 0x0000010000057945 */ /* 0x000fe20003800200 */
[----:B------:R-:W-:Y:S02]  /*1210*/  ISETP.GE.AND P0, PT, R17, R19, PT ;  /* 0x000000131100720c */ /* 0x000fe40003f06270 */
[----:B------:R-:W-:Y:S01]  /*1220*/  IADD3 R18, PT, PT, R18, 0x4, RZ ;  /* 0x0000000412127810 */ /* 0x000fe20007ffe0ff */
[----:B------:R-:W-:Y:S10]  /*1230*/  @P6 BRA `(.L_x_19) ;  /* 0x0000000000306947 */ /* 0x000ff40003800000 */
[----:B0-----:R-:W-:-:S05]  /*1240*/  IMAD R21, R10, R19, R20 ;  /* 0x000000130a157224 */ /* 0x001fca00078e0214 */
        /* <DEDUP_REMOVED lines=11> */
.L_x_19:
[----:B------:R-:W-:Y:S05]  /*1300*/  BSYNC.RECONVERGENT B5 ;  /* 0x0000000000057941 */ /* 0x000fea0003800200 */
.L_x_18:
[----:B------:R-:W-:Y:S01]  /*1310*/  BSSY.RECONVERGENT B5, `(.L_x_20) ;  /* 0x0000010000057945 */ /* 0x000fe20003800200 */
[----:B------:R-:W-:Y:S02]  /*1320*/  ISETP.NE.AND P6, PT, R18, R7, PT ;  /* 0x000000071200720c */ /* 0x000fe40003fc5270 */
[----:B------:R-:W-:Y:S01]  /*1330*/  IADD3 R20, PT, PT, R17, UR13, RZ ;  /* 0x0000000d11147c10 */ /* 0x000fe2000fffe0ff */
[----:B------:R-:W-:Y:S10]  /*1340*/  @P0 BRA `(.L_x_21) ;  /* 0x0000000000300947 */ /* 0x000ff40003800000 */
[----:B01----:R-:W-:-:S05]  /*1350*/  IMAD R21, R10, R19, R17 ;  /* 0x000000130a157224 */ /* 0x003fca00078e0211 */
        /* <DEDUP_REMOVED lines=11> */
.L_x_21:
[----:B------:R-:W-:Y:S05]  /*1410*/  BSYNC.RECONVERGENT B5 ;  /* 0x0000000000057941 */ /* 0x000fea0003800200 */
.L_x_20:
[----:B------:R-:W-:Y:S01]  /*1420*/  ISETP.GE.AND P0, PT, R20, R19, PT ;  /* 0x000000131400720c */ /* 0x000fe20003f06270 */
[----:B------:R-:W-:-:S12]  /*1430*/  BSSY.RECONVERGENT B5, `(.L_x_22) ;  /* 0x000000e000057945 */ /* 0x000fd80003800200 */
[----:B------:R-:W-:Y:S05]  /*1440*/  @P0 BRA `(.L_x_23) ;  /* 0x0000000000300947 */ /* 0x000fea0003800000 */
[----:B--2---:R-:W-:-:S05]  /*1450*/  IMAD R17, R10, R19, R20 ;  /* 0x000000130a117224 */ /* 0x004fca00078e0214 */
[----:B------:R-:W-:-:S13]  /*1460*/  ISETP.GE.AND P0, PT, R17, UR12, PT ;  /* 0x0000000c11007c0c */ /* 0x000fda000bf06270 */
[----:B------:R-:W-:Y:S05]  /*1470*/  @P0 BRA `(.L_x_23) ;  /* 0x0000000000240947 */ /* 0x000fea0003800000 */
[----:B01----:R-:W0:Y:S02]  /*1480*/  LDC.64 R8, c[0x0][0x380] ;  /* 0x0000e000ff087b82 */ /* 0x003e240000000a00 */
[----:B0-----:R-:W-:-:S06]  /*1490*/  IMAD.WIDE.U32 R8, R17, 0x4, R8 ;  /* 0x0000000411087825 */ /* 0x001fcc00078e0008 */
[----:B------:R-:W2:Y:S01]  /*14a0*/  LDG.E R8, desc[UR8][R8.64] ;  /* 0x0000000808087981 */ /* 0x000ea2000c1e1900 */
[----:B------:R-:W0:Y:S01]  /*14b0*/  S2UR UR5, SR_CgaCtaId ;  /* 0x00000000000579c3 */ /* 0x000e220000008800 */
[----:B------:R-:W-:Y:S01]  /*14c0*/  UMOV UR4, 0x400 ;  /* 0x0000040000047882 */ /* 0x000fe20000000000 */
[----:B------:R-:W-:-:S04]  /*14d0*/  SHF.L.U32 R20, R20, 0x2, RZ ;  /* 0x0000000214147819 */ /* 0x000fc800000006ff */
[----:B------:R-:W-:Y:S01]  /*14e0*/  LOP3.LUT R17, R20, 0xffc, RZ, 0xc0, !PT ;  /* 0x00000ffc14117812 */ /* 0x000fe200078ec0ff */
[----:B0-----:R-:W-:-:S09]  /*14f0*/  ULEA UR4, UR5, UR4, 0x18 ;  /* 0x0000000405047291 */ /* 0x001fd2000f8ec0ff */
[----:B--2---:R3:W-:Y:S03]  /*1500*/  STS [R17+UR4], R8 ;  /* 0x0000000811007988 */ /* 0x0047e60008000804 */
.L_x_23:
[----:B------:R-:W-:Y:S05]  /*1510*/  BSYNC.RECONVERGENT B5 ;  /* 0x0000000000057941 */ /* 0x000fea0003800200 */
.L_x_22:
[----:B0123--:R-:W-:-:S05]  /*1520*/  IMAD.U32 R8, RZ, RZ, UR13 ;  /* 0x0000000dff087e24 */ /* 0x00ffca000f8e00ff */
[----:B------:R-:W-:Y:S01]  /*1530*/  LEA R11, R8, R11, 0x2 ;  /* 0x0000000b080b7211 */ /* 0x000fe200078e10ff */
[----:B------:R-:W-:Y:S06]  /*1540*/  @P6 BRA `(.L_x_24) ;  /* 0xfffffff800dc6947 */ /* 0x000fec000383ffff */
[----:B------:R-:W-:Y:S05]  /*1550*/  BSYNC.RECONVERGENT B1 ;  /* 0x0000000000017941 */ /* 0x000fea0003800200 */
.L_x_15:
[----:B------:R-:W-:-:S13]  /*1560*/  ISETP.NE.AND P0, PT, R24, RZ, PT ;  /* 0x000000ff1800720c */ /* 0x000fda0003f05270 */
[----:B------:R-:W-:Y:S05]  /*1570*/  @!P0 BRA `(.L_x_14) ;  /* 0x0000000000d48947 */ /* 0x000fea0003800000 */
[----:B------:R-:W-:Y:S01]  /*1580*/  IMAD.IADD R18, R11, 0x1, R2 ;  /* 0x000000010b127824 */ /* 0x000fe200078e0202 */
[----:B------:R-:W-:Y:S01]  /*1590*/  BSSY.RECONVERGENT B1, `(.L_x_25) ;  /* 0x0000010000017945 */ /* 0x000fe20003800200 */
[----:B------:R-:W-:-:S03]  /*15a0*/  ISETP.NE.AND P0, PT, R24, 0x1, PT ;  /* 0x000000011800780c */ /* 0x000fc60003f05270 */
[----:B------:R-:W-:-:S13]  /*15b0*/  ISETP.GE.AND P6, PT, R18, R19, PT ;  /* 0x000000131200720c */ /* 0x000fda0003fc6270 */
[----:B------:R-:W-:Y:S05]  /*15c0*/  @P6 BRA `(.L_x_26) ;  /* 0x0000000000306947 */ /* 0x000fea0003800000 */
        /* <DEDUP_REMOVED lines=12> */
.L_x_26:
[----:B------:R-:W-:Y:S05]  /*1690*/  BSYNC.RECONVERGENT B1 ;  /* 0x0000000000017941 */ /* 0x000fea0003800200 */
.L_x_25:
[----:B------:R-:W-:Y:S05]  /*16a0*/  @!P0 BRA `(.L_x_14) ;  /* 0x0000000000888947 */ /* 0x000fea0003800000 */
[----:B------:R-:W-:Y:S01]  /*16b0*/  VIADD R18, R18, UR13 ;  /* 0x0000000d12127c36 */ /* 0x000fe20008000000 */
[----:B------:R-:W-:Y:S01]  /*16c0*/  BSSY.RECONVERGENT B1, `(.L_x_27) ;  /* 0x0000010000017945 */ /* 0x000fe20003800200 */
[----:B------:R-:W-:-:S03]  /*16d0*/  ISETP.NE.AND P0, PT, R24, 0x2, PT ;  /* 0x000000021800780c */ /* 0x000fc60003f05270 */
[----:B------:R-:W-:-:S13]  /*16e0*/  ISETP.GE.AND P6, PT, R18, R19, PT ;  /* 0x000000131200720c */ /* 0x000fda0003fc6270 */
[----:B------:R-:W-:Y:S05]  /*16f0*/  @P6 BRA `(.L_x_28) ;  /* 0x0000000000306947 */ /* 0x000fea0003800000 */
        /* <DEDUP_REMOVED lines=12> */
.L_x_28:
[----:B------:R-:W-:Y:S05]  /*17c0*/  BSYNC.RECONVERGENT B1 ;  /* 0x0000000000017941 */ /* 0x000fea0003800200 */
.L_x_27:
[----:B------:R-:W-:Y:S05]  /*17d0*/  @!P0 BRA `(.L_x_14) ;  /* 0x00000000003c8947 */ /* 0x000fea0003800000 */
[----:B------:R-:W-:-:S05]  /*17e0*/  VIADD R18, R18, UR13 ;  /* 0x0000000d12127c36 */ /* 0x000fca0008000000 */
[----:B------:R-:W-:-:S13]  /*17f0*/  ISETP.GE.AND P0, PT, R18, R19, PT ;  /* 0x000000131200720c */ /* 0x000fda0003f06270 */
[----:B------:R-:W-:Y:S05]  /*1800*/  @P0 BRA `(.L_x_14) ;  /* 0x0000000000300947 */ /* 0x000fea0003800000 */
[----:B------:R-:W-:-:S05]  /*1810*/  IMAD R19, R10, R19, R18 ;  /* 0x000000130a137224 */ /* 0x000fca00078e0212 */
        /* <DEDUP_REMOVED lines=11> */
.L_x_14:
[----:B------:R-:W-:Y:S05]  /*18d0*/  WARPSYNC.ALL ;  /* 0x0000000000007948 */ /* 0x000fea0003800000 */
[----:B------:R-:W-:Y:S06]  /*18e0*/  BAR.SYNC.DEFER_BLOCKING 0x0 ;  /* 0x0000000000007b1d */ /* 0x000fec0000010000 */
[----:B------:R-:W-:Y:S04]  /*18f0*/  BSSY.RECONVERGENT B1, `(.L_x_29) ;  /* 0x0000007000017945 */ /* 0x000fe80003800200 */
[----:B------:R-:W-:Y:S05]  /*1900*/  @P3 BRA `(.L_x_30) ;  /* 0x0000000000143947 */ /* 0x000fea0003800000 */
[----:B------:R-:W-:Y:S01]  /*1910*/  LEA R10, R10, UR7, 0x2 ;  /* 0x000000070a0a7c11 */ /* 0x000fe2000f8e10ff */
[----:B012---:R-:W0:Y:S04]  /*1920*/  LDS R8, [R12+-0x100] ;  /* 0xffff00000c087984 */ /* 0x007e280000000800 */
[----:B------:R-:W0:Y:S02]  /*1930*/  LDL R9, [R10] ;  /* 0x000000000a097983 */ /* 0x000e240000100800 */
[----:B0-----:R-:W-:-:S05]  /*1940*/  FADD R9, R8, R9 ;  /* 0x0000000908097221 */ /* 0x001fca0000000000 */
[----:B------:R3:W-:Y:S02]  /*1950*/  STL [R10], R9 ;  /* 0x000000090a007387 */ /* 0x0007e40000100800 */
.L_x_30:
[----:B------:R-:W-:Y:S05]  /*1960*/  BSYNC.RECONVERGENT B1 ;  /* 0x0000000000017941 */ /* 0x000fea0003800200 */
.L_x_29:
[----:B------:R-:W-:Y:S06]  /*1970*/  BAR.SYNC.DEFER_BLOCKING 0x0 ;  /* 0x0000000000007b1d */ /* 0x000fec0000010000 */
.L_x_13:
[----:B------:R-:W-:Y:S05]  /*1980*/  @!P1 BRA `(.L_x_31) ;  /* 0xfffffff400889947 */ /* 0x000fea000383ffff */
[----:B------:R-:W-:Y:S05]  /*1990*/  BSYNC B2 ;  /* 0x0000000000027941 */ /* 0x000fea0003800000 */
.L_x_12:
[C---:B------:R-:W-:Y:S01]  /*19a0*/  ISETP.GT.AND P0, PT, R15.reuse, 0xf, PT ;  /* 0x0000000f0f00780c */ /* 0x040fe20003f04270 */
[----:B------:R-:W-:-:S05]  /*19b0*/  VIADD R15, R15, 0x1 ;  /* 0x000000010f0f7836 */ /* 0x000fca0000000000 */
[----:B------:R-:W-:Y:S01]  /*19c0*/  SEL R15, R15, 0x1, !P0 ;  /* 0x000000010f0f7807 */ /* 0x000fe20004000000 */
[----:B------:R-:W-:Y:S06]  /*19d0*/  @P4 BRA `(.L_x_32) ;  /* 0xfffffff000e04947 */ /* 0x000fec000383ffff */
[----:B------:R-:W-:Y:S05]  /*19e0*/  BSYNC B3 ;  /* 0x0000000000037941 */ /* 0x000fea0003800000 */
.L_x_11:
[----:B------:R-:W4:Y:S01]  /*19f0*/  S2UR UR5, SR_CgaCtaId ;  /* 0x00000000000579c3 */ /* 0x000f220000008800 */
[----:B------:R-:W-:Y:S01]  /*1a00*/  UMOV UR4, 0x400 ;  /* 0x0000040000047882 */ /* 0x000fe20000000000 */
[----:B------:R-:W-:Y:S01]  /*1a10*/  IADD3 R16, PT, PT, R16, 0x1, RZ ;  /* 0x0000000110107810 */ /* 0x000fe20007ffe0ff */
[----:B----4-:R-:W-:-:S09]  /*1a20*/  ULEA UR4, UR5, UR4, 0x18 ;  /* 0x0000000405047291 */ /* 0x010fd2000f8ec0ff */
[----:B---3--:R-:W3:Y:S02]  /*1a30*/  LDS R9, [UR4+0x1004] ;  /* 0x00100404ff097984 */ /* 0x008ee40008000800 */
[----:B---3--:R-:W-:-:S13]  /*1a40*/  ISETP.GE.AND P0, PT, R16, R9, PT ;  /* 0x000000091000720c */ /* 0x008fda0003f06270 */
[----:B------:R-:W-:Y:S05]  /*1a50*/  @!P0 BRA `(.L_x_33) ;  /* 0xfffffff000b48947 */ /* 0x000fea000383ffff */
[----:B------:R-:W-:Y:S05]  /*1a60*/  BSYNC B4 ;  /* 0x0000000000047941 */ /* 0x000fea0003800000 */
.L_x_10:
[----:B------:R-:W-:Y:S05]  /*1a70*/  @!P5 BRA `(.L_x_34) ;  /* 0x000000140048d947 */ /* 0x000fea0003800000 */
[----:B------:R-:W3:Y:S01]  /*1a80*/  LDC R36, c[0x0][0x388] ;  /* 0x0000e200ff247b82 */ /* 0x000ee20000000800 */
[----:B012---:R-:W-:Y:S01]  /*1a90*/  IMAD.MOV.U32 R8, RZ, RZ, RZ ;  /* 0x000000ffff087224 */ /* 0x007fe200078e00ff */
[----:B---3--:R-:W-:-:S13]  /*1aa0*/  ISETP.GE.U32.AND P0, PT, R36, 0x10, PT ;  /* 0x000000102400780c */ /* 0x008fda0003f06070 */
[----:B------:R-:W-:Y:S05]  /*1ab0*/  @!P0 BRA `(.L_x_35) ;  /* 0x0000000000408947 */ /* 0x000fea0003800000 */
[----:B------:R-:W-:Y:S01]  /*1ac0*/  BSSY.RECONVERGENT B1, `(.L_x_36) ;  /* 0x000000e000017945 */ /* 0x000fe20003800200 */
[----:B------:R-:W-:-:S07]  /*1ad0*/  MOV R34, RZ ;  /* 0x000000ff00227202 */ /* 0x000fce0000000f00 */
.L_x_37:
[----:B0-----:R-:W-:-:S05]  /*1ae0*/  LEA R35, R34, UR7, 0x2 ;  /* 0x0000000722237c11 */ /* 0x001fca000f8e10ff */
[----:B------:R-:W2:Y:S04]  /*1af0*/  LDL.128 R8, [R35] ;  /* 0x0000000023087983 */ /* 0x000ea80000100c00 */
[----:B------:R-:W3:Y:S04]  /*1b00*/  LDL.128 R12, [R35+0x10] ;  /* 0x00001000230c7983 */ /* 0x000ee80000100c00 */
[----:B------:R-:W4:Y:S04]  /*1b10*/  LDL.128 R16, [R35+0x20] ;  /* 0x0000200023107983 */ /* 0x000f280000100c00 */
[----:B------:R-:W5:Y:S01]  /*1b20*/  LDL.128 R20, [R35+0x30] ;  /* 0x0000300023147983 */ /* 0x000f620000100c00 */
[----:B------:R-:W-:-:S05]  /*1b30*/  VIADD R34, R34, 0x10 ;  /* 0x0000001022227836 */ /* 0x000fca0000000000 */
[----:B------:R-:W-:Y:S01]  /*1b40*/  ISETP.NE.AND P0, PT, R34, R25, PT ;  /* 0x000000192200720c */ /* 0x000fe20003f05270 */
[----:B--2---:R0:W-:Y:S04]  /*1b50*/  STL.128 [R35+0x800], R8 ;  /* 0x0008000823007387 */ /* 0x0041e80000100c00 */
[----:B---3--:R0:W-:Y:S04]  /*1b60*/  STL.128 [R35+0x810], R12 ;  /* 0x0008100c23007387 */ /* 0x0081e80000100c00 */
[----:B----4-:R0:W-:Y:S04]  /*1b70*/  STL.128 [R35+0x820], R16 ;  /* 0x0008201023007387 */ /* 0x0101e80000100c00 */
[----:B-----5:R0:W-:Y:S01]  /*1b80*/  STL.128 [R35+0x830], R20 ;  /* 0x0008301423007387 */ /* 0x0201e20000100c00 */
[----:B------:R-:W-:Y:S05]  /*1b90*/  @P0 BRA `(.L_x_37) ;  /* 0xfffffffc00d00947 */ /* 0x000fea000383ffff */
[----:B------:R-:W-:Y:S05]  /*1ba0*/  BSYNC.RECONVERGENT B1 ;  /* 0x0000000000017941 */ /* 0x000fea0003800200 */
.L_x_36:
[----:B0-----:R-:W-:-:S07]  /*1bb0*/  MOV R8, R25 ;  /* 0x0000001900087202 */ /* 0x001fce0000000f00 */
.L_x_35:
[----:B------:R-:W0:Y:S02]  /*1bc0*/  LDC R15, c[0x0][0x388] ;  /* 0x0000e200ff0f7b82 */ /* 0x000e240000000800 */
[----:B0-----:R-:W-:-:S04]  /*1bd0*/  LOP3.LUT R9, R15, 0xf, RZ, 0xc0, !PT ;  /* 0x0000000f0f097812 */ /* 0x001fc800078ec0ff */
[----:B------:R-:W-:-:S13]  /*1be0*/  ISETP.NE.AND P0, PT, R9, RZ, PT ;  /* 0x000000ff0900720c */ /* 0x000fda0003f05270 */
[----:B------:R-:W-:Y:S05]  /*1bf0*/  @!P0 BRA `(.L_x_38) ;  /* 0x0000000000cc8947 */ /* 0x000fea0003800000 */
[----:B------:R-:W-:Y:S01]  /*1c00*/  VIADD R9, R9, 0xffffffff ;  /* 0xffffffff09097836 */ /* 0x000fe20000000000 */
[----:B------:R-:W-:-:S04]  /*1c10*/  LOP3.LUT R11, R15, 0x7, RZ, 0xc0, !PT ;  /* 0x000000070f0b7812 */ /* 0x000fc800078ec0ff */
[----:B------:R-:W-:Y:S02]  /*1c20*/  ISETP.GE.U32.AND P0, PT, R9, 0x7, PT ;  /* 0x000000070900780c */ /* 0x000fe40003f06070 */
[----:B------:R-:W-:-:S11]  /*1c30*/  ISETP.NE.AND P1, PT, R11, RZ, PT ;  /* 0x000000ff0b00720c */ /* 0x000fd60003f25270 */
[----:B------:R-:W-:Y:S05]  /*1c40*/  @!P0 BRA `(.L_x_39) ;  /* 0x0000000000488947 */ /* 0x000fea0003800000 */
[----:B------:R-:W-:-:S05]  /*1c50*/  LEA R9, R8, UR7, 0x2 ;  /* 0x0000000708097c11 */ /* 0x000fca000f8e10ff */
[----:B------:R-:W2:Y:S04]  /*1c60*/  LDL R10, [R9] ;  /* 0x00000000090a7983 */ /* 0x000ea80000100800 */
[----:B------:R-:W3:Y:S04]  /*1c70*/  LDL R12, [R9+0x4] ;  /* 0x00000400090c7983 */ /* 0x000ee80000100800 */
[----:B------:R-:W4:Y:S04]  /*1c80*/  LDL R14, [R9+0x8] ;  /* 0x00000800090e7983 */ /* 0x000f280000100800 */
[----:B------:R-:W5:Y:S04]  /*1c90*/  LDL R16, [R9+0xc] ;  /* 0x00000c0009107983 */ /* 0x000f680000100800 */
[----:B------:R-:W5:Y:S04]  /*1ca0*/  LDL R18, [R9+0x10] ;  /* 0x0000100009127983 */ /* 0x000f680000100800 */
[----:B------:R-:W5:Y:S04]  /*1cb0*/  LDL R20, [R9+0x14] ;  /* 0x0000140009147983 */ /* 0x000f680000100800 */
[----:B------:R-:W5:Y:S04]  /*1cc0*/  LDL R22, [R9+0x18] ;  /* 0x0000180009167983 */ /* 0x000f680000100800 */
[----:B------:R-:W5:Y:S01]  /*1cd0*/  LDL R34, [R9+0x1c] ;  /* 0x00001c0009227983 */ /* 0x000f620000100800 */
[----:B------:R-:W-:-:S03]  /*1ce0*/  IADD3 R8, PT, PT, R8, 0x8, RZ ;  /* 0x0000000808087810 */ /* 0x000fc60007ffe0ff */
[----:B--2---:R0:W-:Y:S04]  /*1cf0*/  STL [R9+0x800], R10 ;  /* 0x0008000a09007387 */ /* 0x0041e80000100800 */
[----:B---3--:R0:W-:Y:S04]  /*1d00*/  STL [R9+0x804], R12 ;  /* 0x0008040c09007387 */ /* 0x0081e80000100800 */
[----:B----4-:R0:W-:Y:S04]  /*1d10*/  STL [R9+0x808], R14 ;  /* 0x0008080e09007387 */ /* 0x0101e80000100800 */
[----:B-----5:R0:W-:Y:S04]  /*1d20*/  STL [R9+0x80c], R16 ;  /* 0x00080c1009007387 */ /* 0x0201e80000100800 */
[----:B------:R0:W-:Y:S04]  /*1d30*/  STL [R9+0x810], R18 ;  /* 0x0008101209007387 */ /* 0x0001e80000100800 */
[----:B------:R0:W-:Y:S04]  /*1d40*/  STL [R9+0x814], R20 ;  /* 0x0008141409007387 */ /* 0x0001e80000100800 */
[----:B------:R0:W-:Y:S04]  /*1d50*/  STL [R9+0x818], R22 ;  /* 0x0008181609007387 */ /* 0x0001e80000100800 */
[----:B------:R0:W-:Y:S02]  /*1d60*/  STL [R9+0x81c], R34 ;  /* 0x00081c2209007387 */ /* 0x0001e40000100800 */
.L_x_39:
[----:B------:R-:W-:Y:S05]  /*1d70*/  @!P1 BRA `(.L_x_38) ;  /* 0x00000000006c9947 */ /* 0x000fea0003800000 */
[----:B0-----:R-:W-:Y:S01]  /*1d80*/  VIADD R9, R11, 0xffffffff ;  /* 0xffffffff0b097836 */ /* 0x001fe20000000000 */
        /* <DEDUP_REMOVED lines=8> */
[----:B------:R-:W5:Y:S01]  /*1e10*/  LDL R12, [R13+0xc] ;  /* 0x00000c000d0c7983 */ /* 0x000f620000100800 */
[----:B------:R-:W-:-:S03]  /*1e20*/  IADD3 R8, PT, PT, R8, 0x4, RZ ;  /* 0x0000000408087810 */ /* 0x000fc60007ffe0ff */
[----:B--2---:R0:W-:Y:S04]  /*1e30*/  STL [R13+0x800], R9 ;  /* 0x000800090d007387 */ /* 0x0041e80000100800 */
[----:B---3--:R0:W-:Y:S04]  /*1e40*/  STL [R13+0x804], R10 ;  /* 0x0008040a0d007387 */ /* 0x0081e80000100800 */
[----:B----4-:R0:W-:Y:S04]  /*1e50*/  STL [R13+0x808], R11 ;  /* 0x0008080b0d007387 */ /* 0x0101e80000100800 */
[----:B-----5:R0:W-:Y:S02]  /*1e60*/  STL [R13+0x80c], R12 ;  /* 0x00080c0c0d007387 */ /* 0x0201e40000100800 */
.L_x_40:
[----:B------:R-:W-:Y:S05]  /*1e70*/  @!P1 BRA `(.L_x_38) ;  /* 0x00000000002c9947 */ /* 0x000fea0003800000 */
[----:B------:R-:W-:-:S05]  /*1e80*/  LEA R8, R8, UR7, 0x2 ;  /* 0x0000000708087c11 */ /* 0x000fca000f8e10ff */
[----:B0-----:R-:W2:Y:S01]  /*1e90*/  LDL R9, [R8] ;  /* 0x0000000008097983 */ /* 0x001ea20000100800 */
[----:B------:R-:W-:-:S03]  /*1ea0*/  ISETP.NE.AND P0, PT, R14, 0x1, PT ;  /* 0x000000010e00780c */ /* 0x000fc60003f05270 */
[----:B--2---:R1:W-:Y:S10]  /*1eb0*/  STL [R8+0x800], R9 ;  /* 0x0008000908007387 */ /* 0x0043f40000100800 */
[----:B------:R-:W-:Y:S05]  /*1ec0*/  @!P0 BRA `(.L_x_38) ;  /* 0x0000000000188947 */ /* 0x000fea0003800000 */
[----:B-1----:R-:W2:Y:S01]  /*1ed0*/  LDL R9, [R8+0x4] ;  /* 0x0000040008097983 */ /* 0x002ea20000100800 */
[----:B------:R-:W-:-:S03]  /*1ee0*/  ISETP.NE.AND P0, PT, R14, 0x2, PT ;  /* 0x000000020e00780c */ /* 0x000fc60003f05270 */
[----:B--2---:R2:W-:Y:S10]  /*1ef0*/  STL [R8+0x804], R9 ;  /* 0x0008040908007387 */ /* 0x0045f40000100800 */
[----:B------:R-:W-:Y:S05]  /*1f00*/  @!P0 BRA `(.L_x_38) ;  /* 0x0000000000088947 */ /* 0x000fea0003800000 */
[----:B--2---:R-:W2:Y:S04]  /*1f10*/  LDL R9, [R8+0x8] ;  /* 0x0000080008097983 */ /* 0x004ea80000100800 */
[----:B--2---:R3:W-:Y:S02]  /*1f20*/  STL [R8+0x808], R9 ;  /* 0x0008080908007387 */ /* 0x0047e40000100800 */
.L_x_38:
[----:B------:R-:W-:Y:S01]  /*1f30*/  ISETP.NE.AND P0, PT, R36, 0x1, PT ;  /* 0x000000012400780c */ /* 0x000fe20003f05270 */
[----:B-123--:R-:W-:-:S12]  /*1f40*/  IMAD.MOV.U32 R8, RZ, RZ, RZ ;  /* 0x000000ffff087224 */ /* 0x00efd800078e00ff */
[----:B------:R-:W-:Y:S05]  /*1f50*/  @!P0 BRA `(.L_x_41) ;  /* 0x0000000800b48947 */ /* 0x000fea0003800000 */
[----:B------:R-:W-:Y:S01]  /*1f60*/  HFMA2 R8, -RZ, RZ, 0, 0 ;  /* 0x00000000ff087431 */ /* 0x000fe200000001ff */
[----:B------:R-:W-:Y:S06]  /*1f70*/  BSSY.RECONVERGENT B1, `(.L_x_42) ;  /* 0x00000aa000017945 */ /* 0x000fec0003800200 */
.L_x_53:
[----:B------:R-:W-:Y:S01]  /*1f80*/  ISETP.NE.AND P0, PT, R4, 0x1, PT ;  /* 0x000000010400780c */ /* 0x000fe20003f05270 */
[----:B------:R-:W-:Y:S01]  /*1f90*/  BSSY.RECONVERGENT B2, `(.L_x_43) ;  /* 0x000004f000027945 */ /* 0x000fe20003800200 */
[----:B0-----:R-:W-:Y:S01]  /*1fa0*/  IMAD.MOV.U32 R13, RZ, RZ, R33 ;  /* 0x000000ffff0d7224 */ /* 0x001fe200078e0021 */
[----:B-1----:R-:W-:Y:S01]  /*1fb0*/  MOV R9, R31 ;  /* 0x0000001f00097202 */ /* 0x002fe20000000f00 */
[----:B------:R-:W-:Y:S01]  /*1fc0*/  IMAD.MOV.U32 R12, RZ, RZ, R29 ;  /* 0x000000ffff0c7224 */ /* 0x000fe200078e001d */
[----:B------:R-:W-:-:S08]  /*1fd0*/  MOV R10, R5 ;  /* 0x00000005000a7202 */ /* 0x000fd00000000f00 */
[----:B------:R-:W-:Y:S05]  /*1fe0*/  @!P0 BRA `(.L_x_44) ;  /* 0x0000000400248947 */ /* 0x000fea0003800000 */
[----:B------:R-:W-:Y:S01]  /*1ff0*/  SHF.R.U32.HI R10, RZ, 0x2, R27 ;  /* 0x00000002ff0a7819 */ /* 0x000fe2000001161b */
[----:B------:R-:W-:Y:S01]  /*2000*/  IMAD.SHL.U32 R12, R33, 0x10, RZ ;  /* 0x00000010210c7824 */ /* 0x000fe200078e00ff */
[----:B------:R-:W-:Y:S01]  /*2010*/  MOV R14, 0x3e055027 ;  /* 0x3e055027000e7802 */ /* 0x000fe20000000f00 */
[----:B------:R-:W-:Y:S01]  /*2020*/  BSSY.RECONVERGENT B3, `(.L_x_45) ;  /* 0x000003a000037945 */ /* 0x000fe20003800200 */
[----:B------:R-:W-:-:S04]  /*2030*/  LOP3.LUT R10, R10, R27, RZ, 0x3c, !PT ;  /* 0x0000001b0a0a7212 */ /* 0x000fc800078e3cff */
[----:B------:R-:W-:-:S04]  /*2040*/  SHF.L.U32 R5, R10, 0x1, RZ ;  /* 0x000000010a057819 */ /* 0x000fc800000006ff */
[----:B------:R-:W-:-:S04]  /*2050*/  LOP3.LUT R5, R33, R12, R5, 0x96, !PT ;  /* 0x0000000c21057212 */ /* 0x000fc800078e9605 */
[----:B------:R-:W-:Y:S01]  /*2060*/  LOP3.LUT R9, R5, R10, RZ, 0x3c, !PT ;  /* 0x0000000a05097212 */ /* 0x000fe200078e3cff */
[----:B------:R-:W-:-:S03]  /*2070*/  IMAD.MOV.U32 R10, RZ, RZ, 0x2f800000 ;  /* 0x2f800000ff0a7424 */ /* 0x000fc600078e00ff */
[C---:B------:R-:W-:Y:S02]  /*2080*/  IADD3 R5, PT, PT, R6.reuse, 0x587c5, R9 ;  /* 0x000587c506057810 */ /* 0x040fe40007ffe009 */
[----:B------:R-:W-:Y:S02]  /*2090*/  IADD3 R6, PT, PT, R6, 0xb0f8a, RZ ;  /* 0x000b0f8a06067810 */ /* 0x000fe40007ffe0ff */
[----:B------:R-:W-:-:S05]  /*20a0*/  I2FP.F32.U32 R5, R5 ;  /* 0x0000000500057245 */ /* 0x000fca0000201000 */
[----:B------:R-:W-:-:S05]  /*20b0*/  FFMA R5, R5, R10, 1.1641532182693481445e-10 ;  /* 0x2f00000005057423 */ /* 0x000fca000000000a */
[----:B------:R-:W-:-:S13]  /*20c0*/  FSETP.GEU.AND P0, PT, R5, 1.175494350822287508e-38, PT ;  /* 0x008000000500780b */ /* 0x000fda0003f0e000 */
[----:B------:R-:W-:-:S05]  /*20d0*/  @!P0 FMUL R5, R5, 8388608 ;  /* 0x4b00000005058820 */ /* 0x000fca0000400000 */
[----:B------:R-:W-:-:S04]  /*20e0*/  IADD3 R10, PT, PT, R5, -0x3f2aaaab, RZ ;  /* 0xc0d55555050a7810 */ /* 0x000fc80007ffe0ff */
[----:B------:R-:W-:-:S04]  /*20f0*/  LOP3.LUT R12, R10, 0xff800000, RZ, 0xc0, !PT ;  /* 0xff8000000a0c7812 */ /* 0x000fc800078ec0ff */
[----:B------:R-:W-:Y:S01]  /*2100*/  I2FP.F32.S32 R11, R12 ;  /* 0x0000000c000b7245 */ /* 0x000fe20000201400 */
[----:B------:R-:W-:Y:S02]  /*2110*/  IMAD.IADD R10, R5, 0x1, -R12 ;  /* 0x00000001050a7824 */ /* 0x000fe400078e0a0c */
[----:B------:R-:W-:Y:S02]  /*2120*/  IMAD.MOV.U32 R12, RZ, RZ, 0x7f800000 ;  /* 0x7f800000ff0c7424 */ /* 0x000fe400078e00ff */
[----:B------:R-:W-:-:S04]  /*2130*/  FADD R13, R10, -1 ;  /* 0xbf8000000a0d7421 */ /* 0x000fc80000000000 */
[----:B------:R-:W-:-:S04]  /*2140*/  FFMA R10, R13, -R14, 0.14084610342979431152 ;  /* 0x3e1039f60d0a7423 */ /* 0x000fc8000000080e */
[----:B------:R-:W-:-:S04]  /*2150*/  FFMA R10, R13, R10, -0.12148627638816833496 ;  /* 0xbdf8cdcc0d0a7423 */ /* 0x000fc8000000000a */
[----:B------:R-:W-:-:S04]  /*2160*/  FFMA R10, R13, R10, 0.13980610668659210205 ;  /* 0x3e0f29550d0a7423 */ /* 0x000fc8000000000a */
[----:B------:R-:W-:-:S04]  /*2170*/  FFMA R10, R13, R10, -0.16684235632419586182 ;  /* 0xbe2ad8b90d0a7423 */ /* 0x000fc8000000000a */
[----:B------:R-:W-:-:S04]  /*2180*/  FFMA R10, R13, R10, 0.20012299716472625732 ;  /* 0x3e4ced0b0d0a7423 */ /* 0x000fc8000000000a */
[----:B------:R-:W-:-:S04]  /*2190*/  FFMA R10, R13, R10, -0.24999669194221496582 ;  /* 0xbe7fff220d0a7423 */ /* 0x000fc8000000000a */
[----:B------:R-:W-:-:S04]  /*21a0*/  FFMA R10, R13, R10, 0.33333182334899902344 ;  /* 0x3eaaaa780d0a7423 */ /* 0x000fc8000000000a */
[----:B------:R-:W-:Y:S01]  /*21b0*/  FFMA R14, R13, R10, -0.5 ;  /* 0xbf0000000d0e7423 */ /* 0x000fe2000000000a */
[----:B------:R-:W-:Y:S02]  /*21c0*/  FSEL R10, RZ, -23, P0 ;  /* 0xc1b80000ff0a7808 */ /* 0x000fe40000000000 */
[----:B------:R-:W-:Y:S01]  /*21d0*/  ISETP.GT.U32.AND P0, PT, R5, 0x7f7fffff, PT ;  /* 0x7f7fffff0500780c */ /* 0x000fe20003f04070 */
[----:B------:R-:W-:Y:S02]  /*21e0*/  FMUL R14, R13, R14 ;  /* 0x0000000e0d0e7220 */ /* 0x000fe40000400000 */
[----:B------:R-:W-:Y:S01]  /*21f0*/  FFMA R10, R11, 1.1920928955078125e-07, R10 ;  /* 0x340000000b0a7823 */ /* 0x000fe2000000000a */
[----:B------:R-:W-:Y:S01]  /*2200*/  SHF.R.U32.HI R11, RZ, 0x2, R28 ;  /* 0x00000002ff0b7819 */ /* 0x000fe2000001161c */
[----:B------:R-:W-:-:S03]  /*2210*/  FFMA R13, R13, R14, R13 ;  /* 0x0000000e0d0d7223 */ /* 0x000fc6000000000d */
[----:B------:R-:W-:Y:S01]  /*2220*/  LOP3.LUT R11, R11, R28, RZ, 0x3c, !PT ;  /* 0x0000001c0b0b7212 */ /* 0x000fe200078e3cff */
[----:B------:R-:W-:Y:S01]  /*2230*/  FFMA R13, R10, 0.69314718246459960938, R13 ;  /* 0x3f3172180a0d7823 */ /* 0x000fe2000000000d */
[----:B------:R-:W-:-:S03]  /*2240*/  IMAD.SHL.U32 R10, R9, 0x10, RZ ;  /* 0x00000010090a7824 */ /* 0x000fc600078e00ff */
[----:B------:R-:W-:Y:S01]  /*2250*/  @P0 FFMA R13, R5, R12, +INF ;  /* 0x7f800000050d0423 */ /* 0x000fe2000000000c */
[----:B------:R-:W-:Y:S02]  /*2260*/  SHF.L.U32 R12, R11, 0x1, RZ ;  /* 0x000000010b0c7819 */ /* 0x000fe400000006ff */
[----:B------:R-:W-:Y:S01]  /*2270*/  FSETP.NEU.AND P0, PT, R5, RZ, PT ;  /* 0x000000ff0500720b */ /* 0x000fe20003f0d000 */
[----:B------:R-:W-:Y:S01]  /*2280*/  FMUL R13, R13, -2 ;  /* 0xc00000000d0d7820 */ /* 0x000fe20000400000 */
[----:B------:R-:W-:Y:S01]  /*2290*/  LOP3.LUT R10, R11, R12, R10, 0x96, !PT ;  /* 0x0000000c0b0a7212 */ /* 0x000fe200078e960a */
[----:B------:R-:W-:-:S03]  /*22a0*/  IMAD.MOV.U32 R12, RZ, RZ, 0x30c90fdb ;  /* 0x30c90fdbff0c7424 */ /* 0x000fc600078e00ff */
[----:B------:R-:W-:Y:S02]  /*22b0*/  FSEL R14, R13, +INF , P0 ;  /* 0x7f8000000d0e7808 */ /* 0x000fe40000000000 */
[----:B------:R-:W-:Y:S02]  /*22c0*/  LOP3.LUT R13, R10, R9, RZ, 0x3c, !PT ;  /* 0x000000090a0d7212 */ /* 0x000fe400078e3cff */
[----:B------:R0:W1:Y:S01]  /*22d0*/  MUFU.RSQ R11, R14 ;  /* 0x0000000e000b7308 */ /* 0x0000620000001400 */
[----:B------:R-:W-:Y:S01]  /*22e0*/  VIADD R10, R14, 0xf3000000 ;  /* 0xf30000000e0a7836 */ /* 0x000fe20000000000 */
[----:B------:R-:W-:-:S04]  /*22f0*/  IADD3 R5, PT, PT, R13, R6, RZ ;  /* 0x000000060d057210 */ /* 0x000fc80007ffe0ff */
[----:B------:R-:W-:Y:S02]  /*2300*/  ISETP.GT.U32.AND P0, PT, R10, 0x727fffff, PT ;  /* 0x727fffff0a00780c */ /* 0x000fe40003f04070 */
[----:B------:R-:W-:-:S05]  /*2310*/  I2FP.F32.U32 R5, R5 ;  /* 0x0000000500057245 */ /* 0x000fca0000201000 */
[----:B------:R-:W-:-:S06]  /*2320*/  FFMA R12, R5, R12, 7.314590599882819788e-10 ;  /* 0x30490fdb050c7423 */ /* 0x000fcc000000000c */
[----:B01----:R-:W-:Y:S05]  /*2330*/  @!P0 BRA `(.L_x_46) ;  /* 0x0000000000108947 */ /* 0x003fea0003800000 */
[----:B------:R-:W-:Y:S02]  /*2340*/  MOV R5, R14 ;  /* 0x0000000e00057202 */ /* 0x000fe40000000f00 */
[----:B------:R-:W-:-:S07]  /*2350*/  MOV R10, 0x2370 ;  /* 0x00002370000a7802 */ /* 0x000fce0000000f00 */
[----:B------:R-:W-:Y:S05]  /*2360*/  CALL.REL.NOINC `($__internal_0_$__cuda_sm20_sqrt_rn_f32_slowpath) ;  /* 0x0000001800087944 */ /* 0x000fea0003c00000 */
[----:B------:R-:W-:Y:S05]  /*2370*/  BRA `(.L_x_47) ;  /* 0x0000000000107947 */ /* 0x000fea0003800000 */
.L_x_46:
[----:B------:R-:W-:Y:S01]  /*2380*/  FMUL.FTZ R5, R14, R11 ;  /* 0x0000000b0e057220 */ /* 0x000fe20000410000 */
[----:B------:R-:W-:-:S03]  /*2390*/  FMUL.FTZ R11, R11, 0.5 ;  /* 0x3f0000000b0b7820 */ /* 0x000fc60000410000 */
[----:B------:R-:W-:-:S04]  /*23a0*/  FFMA R10, -R5, R5, R14 ;  /* 0x00000005050a7223 */ /* 0x000fc8000000010e */
[----:B------:R-:W-:-:S07]  /*23b0*/  FFMA R5, R10, R11, R5 ;  /* 0x0000000b0a057223 */ /* 0x000fce0000000005 */
.L_x_47:
[----:B------:R-:W-:Y:S05]  /*23c0*/  BSYNC.RECONVERGENT B3 ;  /* 0x0000000000037941 */ /* 0x000fea0003800200 */
.L_x_45:
[----:B------:R-:W-:Y:S01]  /*23d0*/  FMUL.RZ R11, R12, 0.15915493667125701904 ;  /* 0x3e22f9830c0b7820 */ /* 0x000fe2000040c000 */
[----:B------:R-:W-:Y:S01]  /*23e0*/  MOV R27, R29 ;  /* 0x0000001d001b7202 */ /* 0x000fe20000000f00 */
[----:B------:R-:W-:Y:S01]  /*23f0*/  IMAD.MOV.U32 R28, RZ, RZ, R31 ;  /* 0x000000ffff1c7224 */ /* 0x000fe200078e001f */
[----:B------:R-:W-:Y:S01]  /*2400*/  MOV R29, R33 ;  /* 0x00000021001d7202 */ /* 0x000fe20000000f00 */
[----:B------:R-:W0:Y:S01]  /*2410*/  MUFU.SIN R10, R11 ;  /* 0x0000000b000a7308 */ /* 0x000e220000000400 */
[----:B------:R-:W-:-:S07]  /*2420*/  MOV R31, R9 ;  /* 0x00000009001f7202 */ /* 0x000fce0000000f00 */
[----:B------:R-:W1:Y:S01]  /*2430*/  MUFU.COS R12, R11 ;  /* 0x0000000b000c7308 */ /* 0x000e620000000000 */
[-C--:B0-----:R-:W-:Y:S01]  /*2440*/  FMUL R10, R10, R5.reuse ;  /* 0x000000050a0a7220 */ /* 0x081fe20000400000 */
[----:B-1----:R-:W-:Y:S01]  /*2450*/  FMUL R5, R12, R5 ;  /* 0x000000050c057220 */ /* 0x002fe20000400000 */
[----:B------:R-:W-:Y:S02]  /*2460*/  IMAD.MOV.U32 R12, RZ, RZ, R33 ;  /* 0x000000ffff0c7224 */ /* 0x000fe400078e0021 */
[----:B------:R-:W-:-:S07]  /*2470*/  IMAD.MOV.U32 R33, RZ, RZ, R13 ;  /* 0x000000ffff217224 */ /* 0x000fce00078e000d */
.L_x_44:
[----:B------:R-:W-:Y:S05]  /*2480*/  BSYNC.RECONVERGENT B2 ;  /* 0x0000000000027941 */ /* 0x000fea0003800200 */
.L_x_43:
[----:B------:R-:W-:-:S05]  /*2490*/  LEA R14, R8, UR7, 0x2 ;  /* 0x00000007080e7c11 */ /* 0x000fca000f8e10ff */
[----:B------:R-:W2:Y:S01]  /*24a0*/  LDL R11, [R14] ;  /* 0x000000000e0b7983 */ /* 0x000ea20000100800 */
[----:B------:R-:W-:Y:S01]  /*24b0*/  ISETP.NE.AND P0, PT, R4, 0x1, PT ;  /* 0x000000010400780c */ /* 0x000fe20003f05270 */
[----:B------:R-:W-:Y:S01]  /*24c0*/  BSSY.RECONVERGENT B2, `(.L_x_48) ;  /* 0x000004d000027945 */ /* 0x000fe20003800200 */
[----:B------:R-:W-:Y:S02]  /*24d0*/  HFMA2 R4, -RZ, RZ, 0, 0 ;  /* 0x00000000ff047431 */ /* 0x000fe400000001ff */
[----:B--2---:R-:W-:Y:S01]  /*24e0*/  FFMA R11, R10, 0.0099999997764825820923, R11 ;  /* 0x3c23d70a0a0b7823 */ /* 0x004fe2000000000b */
[----:B------:R-:W-:-:S04]  /*24f0*/  IMAD.MOV.U32 R10, RZ, RZ, R5 ;  /* 0x000000ffff0a7224 */ /* 0x000fc800078e0005 */
[----:B------:R0:W-:Y:S04]  /*2500*/  STL [R14], R11 ;  /* 0x0000000b0e007387 */ /* 0x0001e80000100800 */
[----:B------:R-:W-:Y:S05]  /*2510*/  @P0 BRA `(.L_x_49) ;  /* 0x00000004001c0947 */ /* 0x000fea0003800000 */
[----:B------:R-:W-:Y:S01]  /*2520*/  SHF.R.U32.HI R4, RZ, 0x2, R27 ;  /* 0x00000002ff047819 */ /* 0x000fe2000001161b */
[----:B------:R-:W-:Y:S01]  /*2530*/  BSSY.RECONVERGENT B3, `(.L_x_50) ;  /* 0x000003c000037945 */ /* 0x000fe20003800200 */
[----:B------:R-:W-:Y:S02]  /*2540*/  MOV R17, 0x3e055027 ;  /* 0x3e05502700117802 */ /* 0x000fe40000000f00 */
[----:B------:R-:W-:Y:S01]  /*2550*/  LOP3.LUT R31, R4, R27, RZ, 0x3c, !PT ;  /* 0x0000001b041f7212 */ /* 0x000fe200078e3cff */
[----:B------:R-:W-:-:S03]  /*2560*/  IMAD.SHL.U32 R4, R13, 0x10, RZ ;  /* 0x000000100d047824 */ /* 0x000fc600078e00ff */
[----:B------:R-:W-:-:S04]  /*2570*/  SHF.L.U32 R5, R31, 0x1, RZ ;  /* 0x000000011f057819 */ /* 0x000fc800000006ff */
[----:B------:R-:W-:Y:S01]  /*2580*/  LOP3.LUT R4, R13, R4, R5, 0x96, !PT ;  /* 0x000000040d047212 */ /* 0x000fe200078e9605 */
[----:B------:R-:W-:-:S03]  /*2590*/  IMAD.MOV.U32 R5, RZ, RZ, 0x2f800000 ;  /* 0x2f800000ff057424 */ /* 0x000fc600078e00ff */
[----:B------:R-:W-:-:S04]  /*25a0*/  LOP3.LUT R31, R4, R31, RZ, 0x3c, !PT ;  /* 0x0000001f041f7212 */ /* 0x000fc800078e3cff */
[C---:B------:R-:W-:Y:S02]  /*25b0*/  IADD3 R4, PT, PT, R6.reuse, 0x587c5, R31 ;  /* 0x000587c506047810 */ /* 0x040fe40007ffe01f */
[----:B------:R-:W-:Y:S02]  /*25c0*/  IADD3 R6, PT, PT, R6, 0xb0f8a, RZ ;  /* 0x000b0f8a06067810 */ /* 0x000fe40007ffe0ff */
[----:B------:R-:W-:-:S05]  /*25d0*/  I2FP.F32.U32 R4, R4 ;  /* 0x0000000400047245 */ /* 0x000fca0000201000 */
[----:B------:R-:W-:-:S05]  /*25e0*/  FFMA R4, R4, R5, 1.1641532182693481445e-10 ;  /* 0x2f00000004047423 */ /* 0x000fca0000000005 */
[----:B------:R-:W-:-:S13]  /*25f0*/  FSETP.GEU.AND P0, PT, R4, 1.175494350822287508e-38, PT ;  /* 0x008000000400780b */ /* 0x000fda0003f0e000 */
[----:B------:R-:W-:-:S05]  /*2600*/  @!P0 FMUL R4, R4, 8388608 ;  /* 0x4b00000004048820 */ /* 0x000fca0000400000 */
[----:B------:R-:W-:-:S04]  /*2610*/  IADD3 R5, PT, PT, R4, -0x3f2aaaab, RZ ;  /* 0xc0d5555504057810 */ /* 0x000fc80007ffe0ff */
[----:B0-----:R-:W-:-:S04]  /*2620*/  LOP3.LUT R11, R5, 0xff800000, RZ, 0xc0, !PT ;  /* 0xff800000050b7812 */ /* 0x001fc800078ec0ff */
[----:B------:R-:W-:Y:S01]  /*2630*/  I2FP.F32.S32 R10, R11 ;  /* 0x0000000b000a7245 */ /* 0x000fe20000201400 */
[----:B------:R-:W-:Y:S01]  /*2640*/  IMAD.IADD R5, R4, 0x1, -R11 ;  /* 0x0000000104057824 */ /* 0x000fe200078e0a0b */
[----:B------:R-:W-:-:S03]  /*2650*/  SHF.R.U32.HI R11, RZ, 0x2, R28 ;  /* 0x00000002ff0b7819 */ /* 0x000fc6000001161c */
        /* <DEDUP_REMOVED lines=13> */
[----:B------:R-:W-:Y:S01]  /*2730*/  LOP3.LUT R10, R11, R28, RZ, 0x3c, !PT ;  /* 0x0000001c0b0a7212 */ /* 0x000fe200078e3cff */
[----:B------:R-:W-:Y:S01]  /*2740*/  FFMA R16, R16, R17, R16 ;  /* 0x0000001110107223 */ /* 0x000fe20000000010 */
[----:B------:R-:W-:Y:S02]  /*2750*/  IMAD.MOV.U32 R17, RZ, RZ, 0x7f800000 ;  /* 0x7f800000ff117424 */ /* 0x000fe400078e00ff */
[----:B------:R-:W-:Y:S01]  /*2760*/  SHF.L.U32 R11, R10, 0x1, RZ ;  /* 0x000000010a0b7819 */ /* 0x000fe200000006ff */
[----:B------:R-:W-:Y:S01]  /*2770*/  FFMA R16, R5, 0.69314718246459960938, R16 ;  /* 0x3f31721805107823 */ /* 0x000fe20000000010 */
[----:B------:R-:W-:-:S03]  /*2780*/  IMAD.SHL.U32 R5, R31, 0x10, RZ ;  /* 0x000000101f057824 */ /* 0x000fc600078e00ff */
[C---:B------:R-:W-:Y:S01]  /*2790*/  @P0 FFMA R16, R4.reuse, R17, +INF ;  /* 0x7f80000004100423 */ /* 0x040fe20000000011 */
[----:B------:R-:W-:Y:S02]  /*27a0*/  FSETP.NEU.AND P0, PT, R4, RZ, PT ;  /* 0x000000ff0400720b */ /* 0x000fe40003f0d000 */
[----:B------:R-:W-:Y:S01]  /*27b0*/  LOP3.LUT R4, R10, R11, R5, 0x96, !PT ;  /* 0x0000000b0a047212 */ /* 0x000fe200078e9605 */
[----:B------:R-:W-:-:S03]  /*27c0*/  FMUL R16, R16, -2 ;  /* 0xc000000010107820 */ /* 0x000fc60000400000 */
[----:B------:R-:W-:Y:S02]  /*27d0*/  LOP3.LUT R33, R4, R31, RZ, 0x3c, !PT ;  /* 0x0000001f04217212 */ /* 0x000fe400078e3cff */
[----:B------:R-:W-:Y:S02]  /*27e0*/  FSEL R16, R16, +INF , P0 ;  /* 0x7f80000010107808 */ /* 0x000fe40000000000 */
[----:B------:R-:W-:Y:S02]  /*27f0*/  IADD3 R4, PT, PT, R6, R33, RZ ;  /* 0x0000002106047210 */ /* 0x000fe40007ffe0ff */
[----:B------:R0:W1:Y:S01]  /*2800*/  MUFU.RSQ R11, R16 ;  /* 0x00000010000b7308 */ /* 0x0000620000001400 */
[----:B------:R-:W-:Y:S01]  /*2810*/  VIADD R5, R16, 0xf3000000 ;  /* 0xf300000010057836 */ /* 0x000fe20000000000 */
[----:B------:R-:W-:-:S04]  /*2820*/  I2FP.F32.U32 R4, R4 ;  /* 0x0000000400047245 */ /* 0x000fc80000201000 */
[----:B------:R-:W-:Y:S01]  /*2830*/  ISETP.GT.U32.AND P0, PT, R5, 0x727fffff, PT ;  /* 0x727fffff0500780c */ /* 0x000fe20003f04070 */
[----:B------:R-:W-:-:S04]  /*2840*/  IMAD.MOV.U32 R5, RZ, RZ, 0x30c90fdb ;  /* 0x30c90fdbff057424 */ /* 0x000fc800078e00ff */
[----:B------:R-:W-:-:S08]  /*2850*/  FFMA R4, R4, R5, 7.314590599882819788e-10 ;  /* 0x30490fdb04047423 */ /* 0x000fd00000000005 */
[----:B01----:R-:W-:Y:S05]  /*2860*/  @!P0 BRA `(.L_x_51) ;  /* 0x0000000000108947 */ /* 0x003fea0003800000 */
[----:B------:R-:W-:Y:S02]  /*2870*/  MOV R5, R16 ;  /* 0x0000001000057202 */ /* 0x000fe40000000f00 */
[----:B------:R-:W-:-:S07]  /*2880*/  MOV R10, 0x28a0 ;  /* 0x000028a0000a7802 */ /* 0x000fce0000000f00 */
[----:B------:R-:W-:Y:S05]  /*2890*/  CALL.REL.NOINC `($__internal_0_$__cuda_sm20_sqrt_rn_f32_slowpath) ;  /* 0x0000001000bc7944 */ /* 0x000fea0003c00000 */
[----:B------:R-:W-:Y:S05]  /*28a0*/  BRA `(.L_x_52) ;  /* 0x0000000000107947 */ /* 0x000fea0003800000 */
.L_x_51:
[----:B------:R-:W-:Y:S01]  /*28b0*/  FMUL.FTZ R5, R16, R11 ;  /* 0x0000000b10057220 */ /* 0x000fe20000410000 */
[----:B------:R-:W-:-:S03]  /*28c0*/  FMUL.FTZ R11, R11, 0.5 ;  /* 0x3f0000000b0b7820 */ /* 0x000fc60000410000 */
[----:B------:R-:W-:-:S04]  /*28d0*/  FFMA R10, -R5, R5, R16 ;  /* 0x00000005050a7223 */ /* 0x000fc80000000110 */
[----:B------:R-:W-:-:S07]  /*28e0*/  FFMA R5, R10, R11, R5 ;  /* 0x0000000b0a057223 */ /* 0x000fce0000000005 */
.L_x_52:
[----:B------:R-:W-:Y:S05]  /*28f0*/  BSYNC.RECONVERGENT B3 ;  /* 0x0000000000037941 */ /* 0x000fea0003800200 */
.L_x_50:
[----:B------:R-:W-:Y:S01]  /*2900*/  FMUL.RZ R11, R4, 0.15915493667125701904 ;  /* 0x3e22f983040b7820 */ /* 0x000fe2000040c000 */
[----:B------:R-:W-:Y:S01]  /*2910*/  IMAD.MOV.U32 R29, RZ, RZ, R13 ;  /* 0x000000ffff1d7224 */ /* 0x000fe200078e000d */
[----:B------:R-:W-:Y:S01]  /*2920*/  MOV R28, R9 ;  /* 0x00000009001c7202 */ /* 0x000fe20000000f00 */
[----:B------:R-:W-:Y:S01]  /*2930*/  IMAD.MOV.U32 R27, RZ, RZ, R12 ;  /* 0x000000ffff1b7224 */ /* 0x000fe200078e000c */
[----:B------:R-:W0:Y:S08]  /*2940*/  MUFU.SIN R10, R11 ;  /* 0x0000000b000a7308 */ /* 0x000e300000000400 */
[----:B------:R-:W1:Y:S01]  /*2950*/  MUFU.COS R4, R11 ;  /* 0x0000000b00047308 */ /* 0x000e620000000000 */
[-C--:B0-----:R-:W-:Y:S01]  /*2960*/  FMUL R10, R10, R5.reuse ;  /* 0x000000050a0a7220 */ /* 0x081fe20000400000 */
[----:B-1----:R-:W-:Y:S01]  /*2970*/  FMUL R5, R4, R5 ;  /* 0x0000000504057220 */ /* 0x002fe20000400000 */
[----:B------:R-:W-:-:S07]  /*2980*/  HFMA2 R4, -RZ, RZ, 0, 5.9604644775390625e-08 ;  /* 0x00000001ff047431 */ /* 0x000fce00000001ff */
.L_x_49:
[----:B------:R-:W-:Y:S05]  /*2990*/  BSYNC.RECONVERGENT B2 ;  /* 0x0000000000027941 */ /* 0x000fea0003800200 */
.L_x_48:
[----:B------:R-:W2:Y:S01]  /*29a0*/  LDL R9, [R14+0x4] ;  /* 0x000004000e097983 */ /* 0x000ea20000100800 */
[----:B------:R-:W-:Y:S01]  /*29b0*/  VIADD R8, R8, 0x2 ;  /* 0x0000000208087836 */ /* 0x000fe20000000000 */
[----:B0-----:R-:W-:-:S04]  /*29c0*/  LOP3.LUT R11, R15, 0x7ffffffe, RZ, 0xc0, !PT ;  /* 0x7ffffffe0f0b7812 */ /* 0x001fc800078ec0ff */
[----:B------:R-:W-:Y:S01]  /*29d0*/  ISETP.NE.AND P0, PT, R8, R11, PT ;  /* 0x0000000b0800720c */ /* 0x000fe20003f05270 */
[----:B--2---:R-:W-:-:S05]  /*29e0*/  FFMA R9, R10, 0.0099999997764825820923, R9 ;  /* 0x3c23d70a0a097823 */ /* 0x004fca0000000009 */
[----:B------:R1:W-:Y:S07]  /*29f0*/  STL [R14+0x4], R9 ;  /* 0x000004090e007387 */ /* 0x0003ee0000100800 */
[----:B------:R-:W-:Y:S05]  /*2a00*/  @P0 BRA `(.L_x_53) ;  /* 0xfffffff4005c0947 */ /* 0x000fea000383ffff */
[----:B------:R-:W-:Y:S05]  /*2a10*/  BSYNC.RECONVERGENT B1 ;  /* 0x0000000000017941 */ /* 0x000fea0003800200 */
.L_x_42:
[----:B------:R-:W-:-:S07]  /*2a20*/  MOV R8, R11 ;  /* 0x0000000b00087202 */ /* 0x000fce0000000f00 */
.L_x_41:
[----:B------:R-:W2:Y:S02]  /*2a30*/  LDCU UR4, c[0x0][0x388] ;  /* 0x00007100ff0477ac */ /* 0x000ea40008000800 */
[----:B--2---:R-:W-:-:S04]  /*2a40*/  ULOP3.LUT UR4, UR4, 0x1, URZ, 0xc0, !UPT ;  /* 0x0000000104047892 */ /* 0x004fc8000f8ec0ff */
[----:B------:R-:W-:-:S09]  /*2a50*/  UISETP.NE.U32.AND UP0, UPT, UR4, 0x1, UPT ;  /* 0x000000010400788c */ /* 0x000fd2000bf05070 */
[----:B------:R-:W-:Y:S05]  /*2a60*/  BRA.U UP0, `(.L_x_34) ;  /* 0x00000005004c7547 */ /* 0x000fea000b800000 */
[----:B------:R-:W-:Y:S01]  /*2a70*/  ISETP.NE.AND P0, PT, R4, 0x1, PT ;  /* 0x000000010400780c */ /* 0x000fe20003f05270 */
[----:B------:R-:W-:Y:S01]  /*2a80*/  BSSY.RECONVERGENT B1, `(.L_x_54) ;  /* 0x000004d000017945 */ /* 0x000fe20003800200 */
[----:B------:R-:W-:Y:S02]  /*2a90*/  HFMA2 R4, -RZ, RZ, 0, 0 ;  /* 0x00000000ff047431 */ /* 0x000fe400000001ff */
[----:B01----:R-:W-:-:S09]  /*2aa0*/  IMAD.MOV.U32 R9, RZ, RZ, R5 ;  /* 0x000000ffff097224 */ /* 0x003fd200078e0005 */
[----:B------:R-:W-:Y:S05]  /*2ab0*/  @!P0 BRA `(.L_x_55) ;  /* 0x0000000400248947 */ /* 0x000fea0003800000 */
[----:B------:R-:W-:Y:S01]  /*2ac0*/  SHF.R.U32.HI R4, RZ, 0x2, R27 ;  /* 0x00000002ff047819 */ /* 0x000fe2000001161b */
[----:B------:R-:W-:Y:S01]  /*2ad0*/  IMAD.MOV.U32 R12, RZ, RZ, 0x3e055027 ;  /* 0x3e055027ff0c7424 */ /* 0x000fe200078e00ff */
[----:B------:R-:W-:Y:S01]  /*2ae0*/  MOV R14, 0x7f800000 ;  /* 0x7f800000000e7802 */ /* 0x000fe20000000f00 */
[----:B------:R-:W-:Y:S01]  /*2af0*/  BSSY.RECONVERGENT B2, `(.L_x_56) ;  /* 0x000003d000027945 */ /* 0x000fe20003800200 */
[----:B------:R-:W-:Y:S01]  /*2b00*/  LOP3.LUT R10, R4, R27, RZ, 0x3c, !PT ;  /* 0x0000001b040a7212 */ /* 0x000fe200078e3cff */
[----:B------:R-:W-:Y:S01]  /*2b10*/  IMAD.SHL.U32 R4, R33, 0x10, RZ ;  /* 0x0000001021047824 */ /* 0x000fe200078e00ff */
[----:B------:R-:W-:Y:S02]  /*2b20*/  MOV R27, R29 ;  /* 0x0000001d001b7202 */ /* 0x000fe40000000f00 */
[----:B------:R-:W-:-:S04]  /*2b30*/  SHF.L.U32 R5, R10, 0x1, RZ ;  /* 0x000000010a057819 */ /* 0x000fc800000006ff */
[----:B------:R-:W-:Y:S01]  /*2b40*/  LOP3.LUT R5, R33, R4, R5, 0x96, !PT ;  /* 0x0000000421057212 */ /* 0x000fe200078e9605 */
[----:B------:R-:W-:-:S03]  /*2b50*/  IMAD.MOV.U32 R4, RZ, RZ, R31 ;  /* 0x000000ffff047224 */ /* 0x000fc600078e001f */
[----:B------:R-:W-:Y:S02]  /*2b60*/  LOP3.LUT R31, R5, R10, RZ, 0x3c, !PT ;  /* 0x0000000a051f7212 */ /* 0x000fe400078e3cff */
[----:B------:R-:W-:Y:S02]  /*2b70*/  MOV R10, 0x2f800000 ;  /* 0x2f800000000a7802 */ /* 0x000fe40000000f00 */
[C---:B------:R-:W-:Y:S02]  /*2b80*/  IADD3 R5, PT, PT, R6.reuse, 0x587c5, R31 ;  /* 0x000587c506057810 */ /* 0x040fe40007ffe01f */
[----:B------:R-:W-:Y:S02]  /*2b90*/  IADD3 R6, PT, PT, R6, 0xb0f8a, RZ ;  /* 0x000b0f8a06067810 */ /* 0x000fe40007ffe0ff */
[----:B------:R-:W-:-:S05]  /*2ba0*/  I2FP.F32.U32 R5, R5 ;  /* 0x0000000500057245 */ /* 0x000fca0000201000 */
[----:B------:R-:W-:-:S05]  /*2bb0*/  FFMA R5, R5, R10, 1.1641532182693481445e-10 ;  /* 0x2f00000005057423 */ /* 0x000fca000000000a */
[----:B------:R-:W-:-:S13]  /*2bc0*/  FSETP.GEU.AND P0, PT, R5, 1.175494350822287508e-38, PT ;  /* 0x008000000500780b */ /* 0x000fda0003f0e000 */
[----:B------:R-:W-:-:S04]  /*2bd0*/  @!P0 FMUL R5, R5, 8388608 ;  /* 0x4b00000005058820 */ /* 0x000fc80000400000 */
[----:B------:R-:W-:-:S05]  /*2be0*/  VIADD R9, R5, 0xc0d55555 ;  /* 0xc0d5555505097836 */ /* 0x000fca0000000000 */
[----:B------:R-:W-:-:S04]  /*2bf0*/  LOP3.LUT R10, R9, 0xff800000, RZ, 0xc0, !PT ;  /* 0xff800000090a7812 */ /* 0x000fc800078ec0ff */
[-C--:B------:R-:W-:Y:S02]  /*2c00*/  IADD3 R9, PT, PT, R5, -R10.reuse, RZ ;  /* 0x8000000a05097210 */ /* 0x080fe40007ffe0ff */
[----:B------:R-:W-:-:S03]  /*2c10*/  I2FP.F32.S32 R10, R10 ;  /* 0x0000000a000a7245 */ /* 0x000fc60000201400 */
[----:B------:R-:W-:Y:S01]  /*2c20*/  FADD R11, R9, -1 ;  /* 0xbf800000090b7421 */ /* 0x000fe20000000000 */
[----:B------:R-:W-:Y:S02]  /*2c30*/  FSEL R9, RZ, -23, P0 ;  /* 0xc1b80000ff097808 */ /* 0x000fe40000000000 */
[----:B------:R-:W-:Y:S01]  /*2c40*/  ISETP.GT.U32.AND P0, PT, R5, 0x7f7fffff, PT ;  /* 0x7f7fffff0500780c */ /* 0x000fe20003f04070 */
[C---:B------:R-:W-:Y:S02]  /*2c50*/  FFMA R12, R11.reuse, -R12, 0.14084610342979431152 ;  /* 0x3e1039f60b0c7423 */ /* 0x040fe4000000080c */
[----:B------:R-:W-:Y:S02]  /*2c60*/  FFMA R9, R10, 1.1920928955078125e-07, R9 ;  /* 0x340000000a097823 */ /* 0x000fe40000000009 */
[----:B------:R-:W-:-:S04]  /*2c70*/  FFMA R12, R11, R12, -0.12148627638816833496 ;  /* 0xbdf8cdcc0b0c7423 */ /* 0x000fc8000000000c */
[----:B------:R-:W-:-:S04]  /*2c80*/  FFMA R12, R11, R12, 0.13980610668659210205 ;  /* 0x3e0f29550b0c7423 */ /* 0x000fc8000000000c */
[----:B------:R-:W-:-:S04]  /*2c90*/  FFMA R12, R11, R12, -0.16684235632419586182 ;  /* 0xbe2ad8b90b0c7423 */ /* 0x000fc8000000000c */
[----:B------:R-:W-:-:S04]  /*2ca0*/  FFMA R12, R11, R12, 0.20012299716472625732 ;  /* 0x3e4ced0b0b0c7423 */ /* 0x000fc8000000000c */
[----:B------:R-:W-:-:S04]  /*2cb0*/  FFMA R12, R11, R12, -0.24999669194221496582 ;  /* 0xbe7fff220b0c7423 */ /* 0x000fc8000000000c */
[----:B------:R-:W-:-:S04]  /*2cc0*/  FFMA R12, R11, R12, 0.33333182334899902344 ;  /* 0x3eaaaa780b0c7423 */ /* 0x000fc8000000000c */
[----:B------:R-:W-:-:S04]  /*2cd0*/  FFMA R12, R11, R12, -0.5 ;  /* 0xbf0000000b0c7423 */ /* 0x000fc8000000000c */
[----:B------:R-:W-:-:S04]  /*2ce0*/  FMUL R12, R11, R12 ;  /* 0x0000000c0b0c7220 */ /* 0x000fc80000400000 */
[----:B------:R-:W-:Y:S01]  /*2cf0*/  FFMA R12, R11, R12, R11 ;  /* 0x0000000c0b0c7223 */ /* 0x000fe2000000000b */
[----:B------:R-:W-:-:S03]  /*2d00*/  SHF.R.U32.HI R11, RZ, 0x2, R28 ;  /* 0x00000002ff0b7819 */ /* 0x000fc6000001161c */
[----:B------:R-:W-:Y:S01]  /*2d10*/  FFMA R12, R9, 0.69314718246459960938, R12 ;  /* 0x3f317218090c7823 */ /* 0x000fe2000000000c */
[----:B------:R-:W-:Y:S01]  /*2d20*/  LOP3.LUT R10, R11, R28, RZ, 0x3c, !PT ;  /* 0x0000001c0b0a7212 */ /* 0x000fe200078e3cff */
[----:B------:R-:W-:Y:S01]  /*2d30*/  @P0 FFMA R12, R5, R14, +INF ;  /* 0x7f800000050c0423 */ /* 0x000fe2000000000e */
[----:B------:R-:W-:Y:S02]  /*2d40*/  SHF.L.U32 R9, R31, 0x4, RZ ;  /* 0x000000041f097819 */ /* 0x000fe400000006ff */
[----:B------:R-:W-:Y:S01]  /*2d50*/  FSETP.NEU.AND P0, PT, R5, RZ, PT ;  /* 0x000000ff0500720b */ /* 0x000fe20003f0d000 */
[----:B------:R-:W-:Y:S02]  /*2d60*/  IMAD.SHL.U32 R11, R10, 0x2, RZ ;  /* 0x000000020a0b7824 */ /* 0x000fe400078e00ff */
[----:B------:R-:W-:-:S03]  /*2d70*/  FMUL R12, R12, -2 ;  /* 0xc00000000c0c7820 */ /* 0x000fc60000400000 */
[----:B------:R-:W-:Y:S01]  /*2d80*/  LOP3.LUT R10, R10, R11, R9, 0x96, !PT ;  /* 0x0000000b0a0a7212 */ /* 0x000fe200078e9609 */
[----:B------:R-:W-:Y:S01]  /*2d90*/  IMAD.MOV.U32 R9, RZ, RZ, R33 ;  /* 0x000000ffff097224 */ /* 0x000fe200078e0021 */
[----:B------:R-:W-:Y:S01]  /*2da0*/  FSEL R14, R12, +INF , P0 ;  /* 0x7f8000000c0e7808 */ /* 0x000fe20000000000 */
[----:B------:R-:W-:Y:S01]  /*2db0*/  IMAD.MOV.U32 R12, RZ, RZ, 0x30c90fdb ;  /* 0x30c90fdbff0c7424 */ /* 0x000fe200078e00ff */
        /* <DEDUP_REMOVED lines=8> */
[----:B------:R-:W-:Y:S01]  /*2e40*/  IMAD.MOV.U32 R5, RZ, RZ, R14 ;  /* 0x000000ffff057224 */ /* 0x000fe200078e000e */
[----:B------:R-:W-:-:S07]  /*2e50*/  MOV R10, 0x2e70 ;  /* 0x00002e70000a7802 */ /* 0x000fce0000000f00 */
[----:B------:R-:W-:Y:S05]  /*2e60*/  CALL.REL.NOINC `($__internal_0_$__cuda_sm20_sqrt_rn_f32_slowpath) ;  /* 0x0000000c00487944 */ /* 0x000fea0003c00000 */
[----:B------:R-:W-:Y:S05]  /*2e70*/  BRA `(.L_x_58) ;  /* 0x0000000000107947 */ /* 0x000fea0003800000 */
.L_x_57:
[----:B------:R-:W-:Y:S01]  /*2e80*/  FMUL.FTZ R5, R14, R11 ;  /* 0x0000000b0e057220 */ /* 0x000fe20000410000 */
[----:B------:R-:W-:-:S03]  /*2e90*/  FMUL.FTZ R11, R11, 0.5 ;  /* 0x3f0000000b0b7820 */ /* 0x000fc60000410000 */
[----:B------:R-:W-:-:S04]  /*2ea0*/  FFMA R10, -R5, R5, R14 ;  /* 0x00000005050a7223 */ /* 0x000fc8000000010e */
[----:B------:R-:W-:-:S07]  /*2eb0*/  FFMA R5, R10, R11, R5 ;  /* 0x0000000b0a057223 */ /* 0x000fce0000000005 */
.L_x_58:
[----:B------:R-:W-:Y:S05]  /*2ec0*/  BSYNC.RECONVERGENT B2 ;  /* 0x0000000000027941 */ /* 0x000fea0003800200 */
.L_x_56:
[----:B------:R-:W-:Y:S01]  /*2ed0*/  FMUL.RZ R11, R12, 0.15915493667125701904 ;  /* 0x3e22f9830c0b7820 */ /* 0x000fe2000040c000 */
[----:B------:R-:W-:Y:S01]  /*2ee0*/  IMAD.MOV.U32 R28, RZ, RZ, R4 ;  /* 0x000000ffff1c7224 */ /* 0x000fe200078e0004 */
[----:B------:R-:W-:Y:S01]  /*2ef0*/  MOV R29, R9 ;  /* 0x00000009001d7202 */ /* 0x000fe20000000f00 */
[----:B------:R-:W-:Y:S01]  /*2f00*/  HFMA2 R4, -RZ, RZ, 0, 5.9604644775390625e-08 ;  /* 0x00000001ff047431 */ /* 0x000fe200000001ff */
[----:B------:R-:W0:Y:S08]  /*2f10*/  MUFU.SIN R10, R11 ;  /* 0x0000000b000a7308 */ /* 0x000e300000000400 */
[----:B------:R-:W1:Y:S01]  /*2f20*/  MUFU.COS R12, R11 ;  /* 0x0000000b000c7308 */ /* 0x000e620000000000 */
[-C--:B0-----:R-:W-:Y:S01]  /*2f30*/  FMUL R9, R10, R5.reuse ;  /* 0x000000050a097220 */ /* 0x081fe20000400000 */
[----:B-1----:R-:W-:-:S07]  /*2f40*/  FMUL R5, R12, R5 ;  /* 0x000000050c057220 */ /* 0x002fce0000400000 */
.L_x_55:
[----:B------:R-:W-:Y:S05]  /*2f50*/  BSYNC.RECONVERGENT B1 ;  /* 0x0000000000017941 */ /* 0x000fea0003800200 */
.L_x_54:
[----:B------:R-:W-:-:S05]  /*2f60*/  IMAD.U32 R11, R8, 0x4, R1 ;  /* 0x00000004080b7824 */ /* 0x000fca00078e0001 */
[----:B------:R-:W2:Y:S02]  /*2f70*/  LDL R8, [R11] ;  /* 0x000000000b087983 */ /* 0x000ea40000100800 */
[----:B--2---:R-:W-:-:S05]  /*2f80*/  FFMA R8, R9, 0.0099999997764825820923, R8 ;  /* 0x3c23d70a09087823 */ /* 0x004fca0000000008 */
[----:B------:R3:W-:Y:S02]  /*2f90*/  STL [R11], R8 ;  /* 0x000000080b007387 */ /* 0x0007e40000100800 */
.L_x_34:
[----:B01----:R-:W-:Y:S01]  /*2fa0*/  MOV R9, 0x1 ;  /* 0x0000000100097802 */ /* 0x003fe20000000f00 */
[----:B------:R-:W-:Y:S06]  /*2fb0*/  @!P5 BRA `(.L_x_59) ;  /* 0x000000080094d947 */ /* 0x000fec0003800000 */
[----:B------:R-:W0:Y:S01]  /*2fc0*/  LDCU UR4, c[0x0][0x388] ;  /* 0x00007100ff0477ac */ /* 0x000e220008000800 */
[----:B------:R-:W-:Y:S01]  /*2fd0*/  CS2R R34, SRZ ;  /* 0x0000000000227805 */ /* 0x000fe2000001ff00 */
[----:B------:R-:W-:Y:S01]  /*2fe0*/  IMAD.MOV.U32 R36, RZ, RZ, RZ ;  /* 0x000000ffff247224 */ /* 0x000fe200078e00ff */
[----:B0-----:R-:W-:-:S09]  /*2ff0*/  UISETP.GE.U32.AND UP0, UPT, UR4, 0x10, UPT ;  /* 0x000000100400788c */ /* 0x001fd2000bf06070 */
[----:B------:R-:W-:Y:S05]  /*3000*/  BRA.U !UP0, `(.L_x_60) ;  /* 0x0000000508047547 */ /* 0x000fea000b800000 */
[----:B------:R-:W-:Y:S01]  /*3010*/  HFMA2 R35, -RZ, RZ, 0, 0 ;  /* 0x00000000ff237431 */ /* 0x000fe200000001ff */
[----:B------:R-:W-:Y:S01]  /*3020*/  BSSY.RECONVERGENT B1, `(.L_x_61) ;  /* 0x000003e000017945 */ /* 0x000fe20003800200 */
[----:B------:R-:W-:-:S07]  /*3030*/  IMAD.MOV.U32 R36, RZ, RZ, RZ ;  /* 0x000000ffff247224 */ /* 0x000fce00078e00ff */
.L_x_62:
[----:B------:R-:W-:-:S05]  /*3040*/  LEA R37, R36, UR7, 0x2 ;  /* 0x0000000724257c11 */ /* 0x000fca000f8e10ff */
[----:B------:R-:W4:Y:S04]  /*3050*/  LDL.128 R16, [R37] ;  /* 0x0000000025107983 */ /* 0x000f280000100c00 */
[----:B------:R-:W4:Y:S04]  /*3060*/  LDL.128 R20, [R37+0x800] ;  /* 0x0008000025147983 */ /* 0x000f280000100c00 */
[----:B--23--:R-:W2:Y:S04]  /*3070*/  LDL.128 R8, [R37+0x10] ;  /* 0x0000100025087983 */ /* 0x00cea80000100c00 */
[----:B------:R-:W2:Y:S01]  /*3080*/  LDL.128 R12, [R37+0x810] ;  /* 0x00081000250c7983 */ /* 0x000ea20000100c00 */
[----:B----4-:R-:W-:Y:S01]  /*3090*/  FADD R16, R16, -R20 ;  /* 0x8000001410107221 */ /* 0x010fe20000000000 */
[----:B------:R-:W-:Y:S01]  /*30a0*/  FADD R17, R17, -R21 ;  /* 0x8000001511117221 */ /* 0x000fe20000000000 */
[----:B------:R-:W-:Y:S01]  /*30b0*/  FADD R20, |R20|, R35 ;  /* 0x0000002314147221 */ /* 0x000fe20000000200 */
[----:B------:R-:W-:Y:S01]  /*30c0*/  FADD R19, R19, -R23 ;  /* 0x8000001713137221 */ /* 0x000fe20000000000 */
[----:B------:R-:W-:-:S02]  /*30d0*/  FADD R16, |R16|, R34 ;  /* 0x0000002210107221 */ /* 0x000fc40000000200 */
[----:B------:R-:W-:Y:S02]  /*30e0*/  FADD R21, |R21|, R20 ;  /* 0x0000001415157221 */ /* 0x000fe40000000200 */
[----:B------:R-:W-:Y:S01]  /*30f0*/  FADD R16, R16, |R17| ;  /* 0x4000001110107221 */ /* 0x000fe20000000000 */
[----:B------:R-:W-:Y:S01]  /*3100*/  FADD R17, R18, -R22 ;  /* 0x8000001612117221 */ /* 0x000fe20000000000 */
[----:B------:R-:W-:Y:S01]  /*3110*/  FADD R22, |R22|, R21 ;  /* 0x0000001516167221 */ /* 0x000fe20000000200 */
[----:B--2---:R-:W-:Y:S02]  /*3120*/  FADD R9, R9, -R13 ;  /* 0x8000000d09097221 */ /* 0x004fe40000000000 */
[----:B------:R-:W-:Y:S01]  /*3130*/  FADD R16, R16, |R17| ;  /* 0x4000001110107221 */ /* 0x000fe20000000000 */
[----:B------:R-:W-:Y:S01]  /*3140*/  FADD R17, R8, -R12 ;  /* 0x8000000c08117221 */ /* 0x000fe20000000000 */
[----:B------:R-:W-:Y:S02]  /*3150*/  FADD R23, |R23|, R22 ;  /* 0x0000001617177221 */ /* 0x000fe40000000200 */
[----:B------:R-:W-:-:S02]  /*3160*/  FADD R16, R16, |R19| ;  /* 0x4000001310107221 */ /* 0x000fc40000000000 */
[----:B------:R-:W-:Y:S02]  /*3170*/  FADD R12, R23, |R12| ;  /* 0x4000000c170c7221 */ /* 0x000fe40000000000 */
[----:B------:R-:W-:Y:S01]  /*3180*/  FADD R16, R16, |R17| ;  /* 0x4000001110107221 */ /* 0x000fe20000000000 */
[----:B------:R-:W2:Y:S01]  /*3190*/  LDL.128 R20, [R37+0x20] ;  /* 0x0000200025147983 */ /* 0x000ea20000100c00 */
[----:B------:R-:W-:Y:S02]  /*31a0*/  FADD R13, |R13|, R12 ;  /* 0x0000000c0d0d7221 */ /* 0x000fe40000000200 */
[----:B------:R-:W-:Y:S02]  /*31b0*/  FADD R9, R16, |R9| ;  /* 0x4000000910097221 */ /* 0x000fe40000000000 */
[----:B------:R-:W2:Y:S01]  /*31c0*/  LDL.128 R16, [R37+0x820] ;  /* 0x0008200025107983 */ /* 0x000ea20000100c00 */
[----:B------:R-:W-:Y:S01]  /*31d0*/  FADD R10, R10, -R14 ;  /* 0x8000000e0a0a7221 */ /* 0x000fe20000000000 */
[----:B------:R-:W-:Y:S01]  /*31e0*/  FADD R14, |R14|, R13 ;  /* 0x0000000d0e0e7221 */ /* 0x000fe20000000200 */
[----:B------:R-:W-:-:S02]  /*31f0*/  FADD R34, R11, -R15 ;  /* 0x8000000f0b227221 */ /* 0x000fc40000000000 */
[----:B------:R-:W-:Y:S01]  /*3200*/  FADD R9, R9, |R10| ;  /* 0x4000000a09097221 */ /* 0x000fe20000000000 */
[----:B------:R-:W-:Y:S02]  /*3210*/  FADD R35, |R15|, R14 ;  /* 0x0000000e0f237221 */ /* 0x000fe40000000200 */
[----:B------:R-:W3:Y:S01]  /*3220*/  LDL.128 R12, [R37+0x830] ;  /* 0x00083000250c7983 */ /* 0x000ee20000100c00 */
[----:B------:R-:W-:-:S03]  /*3230*/  FADD R34, R9, |R34| ;  /* 0x4000002209227221 */ /* 0x000fc60000000000 */
[----:B------:R-:W3:Y:S01]  /*3240*/  LDL.128 R8, [R37+0x30] ;  /* 0x0000300025087983 */ /* 0x000ee20000100c00 */
[----:B------:R-:W-:-:S04]  /*3250*/  IADD3 R36, PT, PT, R36, 0x10, RZ ;  /* 0x0000001024247810 */ /* 0x000fc80007ffe0ff */
[----:B------:R-:W-:Y:S01]  /*3260*/  ISETP.NE.AND P0, PT, R36, R25, PT ;  /* 0x000000192400720c */ /* 0x000fe20003f05270 */
[--C-:B--2---:R-:W-:Y:S01]  /*3270*/  FADD R20, R20, -R16.reuse ;  /* 0x8000001014147221 */ /* 0x104fe20000000000 */
[----:B------:R-:W-:Y:S01]  /*3280*/  FADD R21, R21, -R17 ;  /* 0x8000001115157221 */ /* 0x000fe20000000000 */
[----:B------:R-:W-:Y:S02]  /*3290*/  FADD R16, R35, |R16| ;  /* 0x4000001023107221 */ /* 0x000fe40000000000 */
[----:B------:R-:W-:Y:S02]  /*32a0*/  FADD R20, R34, |R20| ;  /* 0x4000001422147221 */ /* 0x000fe40000000000 */
[----:B------:R-:W-:Y:S02]  /*32b0*/  FADD R17, |R17|, R16 ;  /* 0x0000001011117221 */ /* 0x000fe40000000200 */
[----:B------:R-:W-:Y:S01]  /*32c0*/  FADD R20, R20, |R21| ;  /* 0x4000001514147221 */ /* 0x000fe20000000000 */
[----:B------:R-:W-:Y:S01]  /*32d0*/  FADD R21, R22, -R18 ;  /* 0x8000001216157221 */ /* 0x000fe20000000000 */
[----:B------:R-:W-:Y:S01]  /*32e0*/  FADD R18, |R18|, R17 ;  /* 0x0000001112127221 */ /* 0x000fe20000000200 */
[----:B------:R-:W-:-:S02]  /*32f0*/  FADD R23, R23, -R19 ;  /* 0x8000001317177221 */ /* 0x000fc40000000000 */
[----:B------:R-:W-:Y:S01]  /*3300*/  FADD R20, R20, |R21| ;  /* 0x4000001514147221 */ /* 0x000fe20000000000 */
[----:B------:R-:W-:Y:S01]  /*3310*/  FADD R19, |R19|, R18 ;  /* 0x0000001213137221 */ /* 0x000fe20000000200 */
[--C-:B---3--:R-:W-:Y:S02]  /*3320*/  FADD R17, R8, -R12.reuse ;  /* 0x8000000c08117221 */ /* 0x108fe40000000000 */
[----:B------:R-:W-:Y:S01]  /*3330*/  FADD R20, R20, |R23| ;  /* 0x4000001714147221 */ /* 0x000fe20000000000 */
[----:B------:R-:W-:Y:S01]  /*3340*/  FADD R12, R19, |R12| ;  /* 0x4000000c130c7221 */ /* 0x000fe20000000000 */
[----:B------:R-:W-:Y:S02]  /*3350*/  FADD R8, R9, -R13 ;  /* 0x8000000d09087221 */ /* 0x000fe40000000000 */
[----:B------:R-:W-:Y:S01]  /*3360*/  FADD R17, R20, |R17| ;  /* 0x4000001114117221 */ /* 0x000fe20000000000 */
[----:B------:R-:W-:Y:S01]  /*3370*/  FADD R13, |R13|, R12 ;  /* 0x0000000c0d0d7221 */ /* 0x000fe20000000200 */
[----:B------:R-:W-:-:S02]  /*3380*/  FADD R9, R10, -R14 ;  /* 0x8000000e0a097221 */ /* 0x000fc40000000000 */
[----:B------:R-:W-:Y:S01]  /*3390*/  FADD R8, R17, |R8| ;  /* 0x4000000811087221 */ /* 0x000fe20000000000 */
[----:B------:R-:W-:Y:S01]  /*33a0*/  FADD R11, R11, -R15 ;  /* 0x8000000f0b0b7221 */ /* 0x000fe20000000000 */
[----:B------:R-:W-:Y:S02]  /*33b0*/  FADD R14, |R14|, R13 ;  /* 0x0000000d0e0e7221 */ /* 0x000fe40000000200 */
[----:B------:R-:W-:Y:S02]  /*33c0*/  FADD R8, R8, |R9| ;  /* 0x4000000908087221 */ /* 0x000fe40000000000 */
[----:B------:R-:W-:Y:S02]  /*33d0*/  FADD R35, |R15|, R14 ;  /* 0x0000000e0f237221 */ /* 0x000fe40000000200 */
[----:B------:R-:W-:Y:S01]  /*33e0*/  FADD R34, R8, |R11| ;  /* 0x4000000b08227221 */ /* 0x000fe20000000000 */
[----:B------:R-:W-:Y:S06]  /*33f0*/  @P0 BRA `(.L_x_62) ;  /* 0xfffffffc00100947 */ /* 0x000fec000383ffff */
[----:B------:R-:W-:Y:S05]  /*3400*/  BSYNC.RECONVERGENT B1 ;  /* 0x0000000000017941 */ /* 0x000fea0003800200 */
.L_x_61:
[----:B------:R-:W-:-:S07]  /*3410*/  IMAD.MOV.U32 R36, RZ, RZ, R25 ;  /* 0x000000ffff247224 */ /* 0x000fce00078e0019 */
.L_x_60:
        /* <DEDUP_REMOVED lines=9> */
[----:B------:R-:W-:-:S05]  /*34b0*/  LEA R37, R36, UR7, 0x2 ;  /* 0x0000000724257c11 */ /* 0x000fca000f8e10ff */
[----:B--23--:R-:W2:Y:S04]  /*34c0*/  LDL.128 R8, [R37] ;  /* 0x0000000025087983 */ /* 0x00cea80000100c00 */
[----:B------:R-:W2:Y:S04]  /*34d0*/  LDL.128 R12, [R37+0x800] ;  /* 0x00080000250c7983 */ /* 0x000ea80000100c00 */
[----:B------:R-:W3:Y:S04]  /*34e0*/  LDL.128 R16, [R37+0x10] ;  /* 0x0000100025107983 */ /* 0x000ee80000100c00 */
[----:B------:R-:W3:Y:S01]  /*34f0*/  LDL.128 R20, [R37+0x810] ;  /* 0x0008100025147983 */ /* 0x000ee20000100c00 */
[----:B------:R-:W-:Y:S01]  /*3500*/  IADD3 R36, PT, PT, R36, 0x8, RZ ;  /* 0x0000000824247810 */ /* 0x000fe20007ffe0ff */
[--C-:B--2---:R-:W-:Y:S01]  /*3510*/  FADD R8, R8, -R12.reuse ;  /* 0x8000000c08087221 */ /* 0x104fe20000000000 */
[----:B------:R-:W-:Y:S01]  /*3520*/  FADD R9, R9, -R13 ;  /* 0x8000000d09097221 */ /* 0x000fe20000000000 */
[----:B------:R-:W-:Y:S01]  /*3530*/  FADD R12, R35, |R12| ;  /* 0x4000000c230c7221 */ /* 0x000fe20000000000 */
[----:B------:R-:W-:Y:S01]  /*3540*/  FADD R11, R11, -R15 ;  /* 0x8000000f0b0b7221 */ /* 0x000fe20000000000 */
[----:B------:R-:W-:-:S02]  /*3550*/  FADD R8, R34, |R8| ;  /* 0x4000000822087221 */ /* 0x000fc40000000000 */
[----:B------:R-:W-:Y:S02]  /*3560*/  FADD R13, R12, |R13| ;  /* 0x4000000d0c0d7221 */ /* 0x000fe40000000000 */
[----:B------:R-:W-:Y:S01]  /*3570*/  FADD R8, R8, |R9| ;  /* 0x4000000908087221 */ /* 0x000fe20000000000 */
[--C-:B------:R-:W-:Y:S01]  /*3580*/  FADD R9, R10, -R14.reuse ;  /* 0x8000000e0a097221 */ /* 0x100fe20000000000 */
[----:B------:R-:W-:Y:S01]  /*3590*/  FADD R14, R13, |R14| ;  /* 0x4000000e0d0e7221 */ /* 0x000fe20000000000 */
[----:B---3--:R-:W-:Y:S01]  /*35a0*/  FADD R17, R17, -R21 ;  /* 0x8000001511117221 */ /* 0x008fe20000000000 */
[----:B------:R-:W-:Y:S01]  /*35b0*/  FADD R19, R19, -R23 ;  /* 0x8000001713137221 */ /* 0x000fe20000000000 */
[----:B------:R-:W-:Y:S01]  /*35c0*/  FADD R8, R8, |R9| ;  /* 0x4000000908087221 */ /* 0x000fe20000000000 */
[----:B------:R-:W-:Y:S01]  /*35d0*/  FADD R15, R14, |R15| ;  /* 0x4000000f0e0f7221 */ /* 0x000fe20000000000 */
[--C-:B------:R-:W-:Y:S02]  /*35e0*/  FADD R9, R16, -R20.reuse ;  /* 0x8000001410097221 */ /* 0x100fe40000000000 */
[----:B------:R-:W-:Y:S01]  /*35f0*/  FADD R8, R8, |R11| ;  /* 0x4000000b08087221 */ /* 0x000fe20000000000 */
[----:B------:R-:W-:-:S03]  /*3600*/  FADD R20, R15, |R20| ;  /* 0x400000140f147221 */ /* 0x000fc60000000000 */
[----:B------:R-:W-:Y:S01]  /*3610*/  FADD R8, R8, |R9| ;  /* 0x4000000908087221 */ /* 0x000fe20000000000 */
[----:B------:R-:W-:Y:S01]  /*3620*/  FADD R21, R20, |R21| ;  /* 0x4000001514157221 */ /* 0x000fe20000000000 */
[--C-:B------:R-:W-:Y:S02]  /*3630*/  FADD R9, R18, -R22.reuse ;  /* 0x8000001612097221 */ /* 0x100fe40000000000 */
[----:B------:R-:W-:Y:S01]  /*3640*/  FADD R8, R8, |R17| ;  /* 0x4000001108087221 */ /* 0x000fe20000000000 */
[----:B------:R-:W-:-:S03]  /*3650*/  FADD R22, R21, |R22| ;  /* 0x4000001615167221 */ /* 0x000fc60000000000 */
[----:B------:R-:W-:Y:S01]  /*3660*/  FADD R8, R8, |R9| ;  /* 0x4000000908087221 */ /* 0x000fe20000000000 */
[----:B------:R-:W-:-:S03]  /*3670*/  FADD R35, R22, |R23| ;  /* 0x4000001716237221 */ /* 0x000fc60000000000 */
[----:B------:R-:W-:-:S07]  /*3680*/  FADD R34, R8, |R19| ;  /* 0x4000001308227221 */ /* 0x000fce0000000000 */
.L_x_64:
        /* <DEDUP_REMOVED lines=8> */
[----:B------:R-:W2:Y:S01]  /*3710*/  LDL.128 R12, [R16+0x800] ;  /* 0x00080000100c7983 */ /* 0x000ea20000100c00 */
[----:B------:R-:W-:Y:S02]  /*3720*/  VIADD R36, R36, 0x4 ;  /* 0x0000000424247836 */ /* 0x000fe40000000000 */
[--C-:B--2---:R-:W-:Y:S01]  /*3730*/  FADD R17, R8, -R12.reuse ;  /* 0x8000000c08117221 */ /* 0x104fe20000000000 */
[----:B------:R-:W-:Y:S01]  /*3740*/  FADD R12, R35, |R12| ;  /* 0x4000000c230c7221 */ /* 0x000fe20000000000 */
[----:B------:R-:W-:Y:S01]  /*3750*/  FADD R8, R9, -R13 ;  /* 0x8000000d09087221 */ /* 0x000fe20000000000 */
[----:B------:R-:W-:Y:S01]  /*3760*/  FADD R9, R10, -R14 ;  /* 0x8000000e0a097221 */ /* 0x000fe20000000000 */
[----:B------:R-:W-:Y:S01]  /*3770*/  FADD R17, R34, |R17| ;  /* 0x4000001122117221 */ /* 0x000fe20000000000 */
[----:B------:R-:W-:Y:S01]  /*3780*/  FADD R13, R12, |R13| ;  /* 0x4000000d0c0d7221 */ /* 0x000fe20000000000 */
[----:B------:R-:W-:-:S02]  /*3790*/  FADD R11, R11, -R15 ;  /* 0x8000000f0b0b7221 */ /* 0x000fc40000000000 */
[----:B------:R-:W-:Y:S01]  /*37a0*/  FADD R8, R17, |R8| ;  /* 0x4000000811087221 */ /* 0x000fe20000000000 */
[----:B------:R-:W-:-:S03]  /*37b0*/  FADD R14, R13, |R14| ;  /* 0x4000000e0d0e7221 */ /* 0x000fc60000000000 */
[----:B------:R-:W-:Y:S01]  /*37c0*/  FADD R8, R8, |R9| ;  /* 0x4000000908087221 */ /* 0x000fe20000000000 */
[----:B------:R-:W-:-:S03]  /*37d0*/  FADD R35, R14, |R15| ;  /* 0x4000000f0e237221 */ /* 0x000fc60000000000 */
[----:B------:R-:W-:-:S07]  /*37e0*/  FADD R34, R8, |R11| ;  /* 0x4000000b08227221 */ /* 0x000fce0000000000 */
.L_x_65:
[----:B------:R-:W-:Y:S05]  /*37f0*/  BRA.U !UP1, `(.L_x_63) ;  /* 0x0000000109487547 */ /* 0x000fea000b800000 */
[----:B------:R-:W-:-:S05]  /*3800*/  LEA R12, R36, UR7, 0x2 ;  /* 0x00000007240c7c11 */ /* 0x000fca000f8e10ff */
[----:B--23--:R-:W2:Y:S04]  /*3810*/  LDL.64 R8, [R12] ;  /* 0x000000000c087983 */ /* 0x00cea80000100a00 */
[----:B------:R-:W2:Y:S01]  /*3820*/  LDL.64 R10, [R12+0x800] ;  /* 0x000800000c0a7983 */ /* 0x000ea20000100a00 */
[----:B------:R-:W-:Y:S01]  /*3830*/  UISETP.NE.AND UP0, UPT, UR5, 0x1, UPT ;  /* 0x000000010500788c */ /* 0x000fe2000bf05270 */
[--C-:B--2---:R-:W-:Y:S01]  /*3840*/  FADD R13, R8, -R10.reuse ;  /* 0x8000000a080d7221 */ /* 0x104fe20000000000 */
[----:B------:R-:W-:-:S03]  /*3850*/  FADD R35, R35, |R10| ;  /* 0x4000000a23237221 */ /* 0x000fc60000000000 */
[----:B------:R-:W-:-:S04]  /*3860*/  FADD R34, R34, |R13| ;  /* 0x4000000d22227221 */ /* 0x000fc80000000000 */
[----:B------:R-:W-:Y:S05]  /*3870*/  BRA.U !UP0, `(.L_x_63) ;  /* 0x0000000108287547 */ /* 0x000fea000b800000 */
[----:B------:R-:W2:Y:S04]  /*3880*/  LDL R8, [R12+0x8] ;  /* 0x000008000c087983 */ /* 0x000ea80000100800 */
[----:B------:R-:W2:Y:S01]  /*3890*/  LDL R10, [R12+0x808] ;  /* 0x000808000c0a7983 */ /* 0x000ea20000100800 */
[----:B------:R-:W-:Y:S01]  /*38a0*/  UISETP.NE.AND UP0, UPT, UR5, 0x2, UPT ;  /* 0x000000020500788c */ /* 0x000fe2000bf05270 */
[--C-:B------:R-:W-:Y:S01]  /*38b0*/  FADD R9, R9, -R11.reuse ;  /* 0x8000000b09097221 */ /* 0x100fe20000000000 */
[----:B------:R-:W-:-:S03]  /*38c0*/  FADD R35, R35, |R11| ;  /* 0x4000000b23237221 */ /* 0x000fc60000000000 */
[----:B------:R-:W-:Y:S01]  /*38d0*/  FADD R34, R34, |R9| ;  /* 0x4000000922227221 */ /* 0x000fe20000000000 */
[----:B------:R-:W-:-:S13]  /*38e0*/  PLOP3.LUT P0, PT, PT, PT, UP0, 0x80, 0x8 ;  /* 0x000000000008781c */ /* 0x000fda0003f0f008 */
[--C-:B--2---:R-:W-:Y:S01]  /*38f0*/  @P0 FADD R9, R8, -R10.reuse ;  /* 0x8000000a08090221 */ /* 0x104fe20000000000 */
[----:B------:R-:W-:-:S03]  /*3900*/  @P0 FADD R35, R35, |R10| ;  /* 0x4000000a23230221 */ /* 0x000fc60000000000 */
[----:B------:R-:W-:-:S07]  /*3910*/  @P0 FADD R34, R34, |R9| ;  /* 0x4000000922220221 */ /* 0x000fce0000000000 */
.L_x_63:
[----:B------:R-:W-:Y:S01]  /*3920*/  FADD R13, R35, 9.9999999747524270788e-07 ;  /* 0x358637bd230d7421 */ /* 0x000fe20000000000 */
[----:B------:R-:W-:Y:S03]  /*3930*/  BSSY.RECONVERGENT B1, `(.L_x_66) ;  /* 0x000000b000017945 */ /* 0x000fe60003800200 */
[----:B------:R-:W2:Y:S08]  /*3940*/  MUFU.RCP R9, R13 ;  /* 0x0000000d00097308 */ /* 0x000eb00000001000 */
[----:B------:R-:W0:Y:S01]  /*3950*/  FCHK P0, R34, R13 ;  /* 0x0000000d22007302 */ /* 0x000e220000000000 */
[----:B--23--:R-:W-:-:S04]  /*3960*/  FFMA R8, -R13, R9, 1 ;  /* 0x3f8000000d087423 */ /* 0x00cfc80000000109 */
[----:B------:R-:W-:-:S04]  /*3970*/  FFMA R9, R9, R8, R9 ;  /* 0x0000000809097223 */ /* 0x000fc80000000009 */
[----:B------:R-:W-:-:S04]  /*3980*/  FFMA R8, R9, R34, RZ ;  /* 0x0000002209087223 */ /* 0x000fc800000000ff */
[----:B------:R-:W-:-:S04]  /*3990*/  FFMA R11, -R13, R8, R34 ;  /* 0x000000080d0b7223 */ /* 0x000fc80000000122 */
[----:B------:R-:W-:Y:S01]  /*39a0*/  FFMA R8, R9, R11, R8 ;  /* 0x0000000b09087223 */ /* 0x000fe20000000008 */
[----:B0-----:R-:W-:Y:S06]  /*39b0*/  @!P0 BRA `(.L_x_67) ;  /* 0x0000000000088947 */ /* 0x001fec0003800000 */
[----:B------:R-:W-:-:S07]  /*39c0*/  MOV R10, 0x39e0 ;  /* 0x000039e0000a7802 */ /* 0x000fce0000000f00 */
[----:B------:R-:W-:Y:S05]  /*39d0*/  CALL.REL.NOINC `($__internal_1_$__cuda_sm3x_div_rn_noftz_f32_slowpath) ;  /* 0x0000000000c47944 */ /* 0x000fea0003c00000 */
.L_x_67:
[----:B------:R-:W-:Y:S05]  /*39e0*/  BSYNC.RECONVERGENT B1 ;  /* 0x0000000000017941 */ /* 0x000fea0003800200 */
.L_x_66:
[----:B------:R-:W-:-:S04]  /*39f0*/  FSETP.GEU.AND P0, PT, R8, 0.050000000745058059692, PT ;  /* 0x3d4ccccd0800780b */ /* 0x000fc80003f0e000 */
[----:B------:R-:W-:-:S09]  /*3a00*/  SEL R9, RZ, 0x1, P0 ;  /* 0x00000001ff097807 */ /* 0x000fd20000000000 */
.L_x_59:
[----:B------:R-:W-:Y:S01]  /*3a10*/  IADD3 R30, PT, PT, R9, R30, RZ ;  /* 0x0000001e091e7210 */ /* 0x000fe20007ffe0ff */
[----:B------:R-:W-:Y:S06]  /*3a20*/  @P2 BRA `(.L_x_68) ;  /* 0xffffffcc00542947 */ /* 0x000fec000383ffff */
.L_x_3:
[----:B------:R-:W-:Y:S05]  /*3a30*/  BSYNC B0 ;  /* 0x0000000000007941 */ /* 0x000fea0003800000 */
.L_x_2:
[----:B------:R-:W0:Y:S01]  /*3a40*/  S2R R3, SR_LANEID ;  /* 0x0000000000037919 */ /* 0x000e220000000000 */
[----:B------:R-:W1:Y:S01]  /*3a50*/  REDUX.SUM UR5, R30 ;  /* 0x000000001e0573c4 */ /* 0x000e62000000c000 */
[----:B------:R-:W-:Y:S01]  /*3a60*/  VOTEU.ANY UR4, UPT, PT ;  /* 0x0000000000047886 */ /* 0x000fe200038e0100 */
[----:B------:R-:W-:Y:S01]  /*3a70*/  MOV R5, 0x400 ;  /* 0x0000040000057802 */ /* 0x000fe20000000f00 */
[----:B------:R-:W4:Y:S01]  /*3a80*/  S2R R6, SR_CgaCtaId ;  /* 0x0000000000067919 */ /* 0x000f220000008800 */
[----:B------:R-:W-:Y:S01]  /*3a90*/  UFLO.U32 UR4, UR4 ;  /* 0x00000004000472bd */ /* 0x000fe200080e0000 */
[----:B------:R-:W-:Y:S02]  /*3aa0*/  ISETP.NE.AND P1, PT, R2, RZ, PT ;  /* 0x000000ff0200720c */ /* 0x000fe40003f25270 */
[----:B-1----:R-:W-:-:S03]  /*3ab0*/  MOV R4, UR5 ;  /* 0x0000000500047c02 */ /* 0x002fc60008000f00 */
[----:B0-----:R-:W-:Y:S01]  /*3ac0*/  ISETP.EQ.U32.AND P0, PT, R3, UR4, PT ;  /* 0x0000000403007c0c */ /* 0x001fe2000bf02070 */
[----:B------:R-:W-:-:S05]  /*3ad0*/  VIADD R3, R5, 0x1000 ;  /* 0x0000100005037836 */ /* 0x000fca0000000000 */
[----:B----4-:R-:W-:-:S07]  /*3ae0*/  LEA R3, R6, R3, 0x18 ;  /* 0x0000000306037211 */ /* 0x010fce00078ec0ff */
[----:B------:R0:W-:Y:S01]  /*3af0*/  @P0 ATOMS.ADD RZ, [R3], R4 ;  /* 0x0000000403ff038c */ /* 0x0001e20000000000 */
[----:B------:R-:W-:Y:S05]  /*3b00*/  WARPSYNC.ALL ;  /* 0x0000000000007948 */ /* 0x000fea0003800000 */
[----:B------:R-:W-:Y:S06]  /*3b10*/  BAR.SYNC.DEFER_BLOCKING 0x0 ;  /* 0x0000000000007b1d */ /* 0x000fec0000010000 */
[----:B------:R-:W-:Y:S05]  /*3b20*/  @P1 EXIT ;  /* 0x000000000000194d */ /* 0x000fea0003800000 */
[----:B------:R-:W-:Y:S01]  /*3b30*/  LEA R5, R6, R5, 0x18 ;  /* 0x0000000506057211 */ /* 0x000fe200078ec0ff */
[----:B0-----:R-:W0:Y:S05]  /*3b40*/  LDC.64 R2, c[0x0][0x3a0] ;  /* 0x0000e800ff027b82 */ /* 0x001e2a0000000a00 */
[----:B------:R-:W1:Y:S01]  /*3b50*/  LDS R5, [R5+0x1000] ;  /* 0x0010000005057984 */ /* 0x000e620000000800 */
[----:B0-----:R-:W-:-:S05]  /*3b60*/  IMAD.WIDE.U32 R2, R0, 0x4, R2 ;  /* 0x0000000400027825 */ /* 0x001fca00078e0002 */
[----:B-1----:R-:W-:Y:S01]  /*3b70*/  REDG.E.ADD.STRONG.GPU desc[UR8][R2.64], R5 ;  /* 0x000000050200798e */ /* 0x002fe2000c12e108 */
[----:B------:R-:W-:Y:S05]  /*3b80*/  EXIT ;  /* 0x000000000000794d */ /* 0x000fea0003800000 */
        .weak           $__internal_0_$__cuda_sm20_sqrt_rn_f32_slowpath
        .type           $__internal_0_$__cuda_sm20_sqrt_rn_f32_slowpath,@function
        .size           $__internal_0_$__cuda_sm20_sqrt_rn_f32_slowpath,($__internal_1_$__cuda_sm3x_div_rn_noftz_f32_slowpath - $__internal_0_$__cuda_sm20_sqrt_rn_f32_slowpath)
$__internal_0_$__cuda_sm20_sqrt_rn_f32_slowpath:
[----:B------:R-:W-:-:S13]  /*3b90*/  LOP3.LUT P0, RZ, R5, 0x7fffffff, RZ, 0xc0, !PT ;  /* 0x7fffffff05ff7812 */ /* 0x000fda000780c0ff */
[----:B------:R-:W-:Y:S01]  /*3ba0*/  @!P0 IMAD.MOV.U32 R11, RZ, RZ, R5 ;  /* 0x000000ffff0b8224 */ /* 0x000fe200078e0005 */
[----:B------:R-:W-:Y:S06]  /*3bb0*/  @!P0 BRA `(.L_x_69) ;  /* 0x0000000000408947 */ /* 0x000fec0003800000 */
[----:B------:R-:W-:-:S13]  /*3bc0*/  FSETP.GEU.FTZ.AND P0, PT, R5, RZ, PT ;  /* 0x000000ff0500720b */ /* 0x000fda0003f1e000 */
[----:B------:R-:W-:Y:S01]  /*3bd0*/  @!P0 MOV R11, 0x7fffffff ;  /* 0x7fffffff000b8802 */ /* 0x000fe20000000f00 */
[----:B------:R-:W-:Y:S06]  /*3be0*/  @!P0 BRA `(.L_x_69) ;  /* 0x0000000000348947 */ /* 0x000fec0003800000 */
[----:B------:R-:W-:-:S13]  /*3bf0*/  FSETP.GTU.FTZ.AND P0, PT, |R5|, +INF , PT ;  /* 0x7f8000000500780b */ /* 0x000fda0003f1c200 */
[----:B------:R-:W-:Y:S01]  /*3c00*/  @P0 FADD.FTZ R11, R5, 1 ;  /* 0x3f800000050b0421 */ /* 0x000fe20000010000 */
[----:B------:R-:W-:Y:S06]  /*3c10*/  @P0 BRA `(.L_x_69) ;  /* 0x0000000000280947 */ /* 0x000fec0003800000 */
[----:B------:R-:W-:-:S13]  /*3c20*/  FSETP.NEU.FTZ.AND P0, PT, |R5|, +INF , PT ;  /* 0x7f8000000500780b */ /* 0x000fda0003f1d200 */
[----:B------:R-:W-:-:S04]  /*3c30*/  @P0 FFMA R16, R5, 1.84467440737095516160e+19, RZ ;  /* 0x5f80000005100823 */ /* 0x000fc800000000ff */
[----:B------:R-:W0:Y:S02]  /*3c40*/  @P0 MUFU.RSQ R11, R16 ;  /* 0x00000010000b0308 */ /* 0x000e240000001400 */
[----:B0-----:R-:W-:Y:S01]  /*3c50*/  @P0 FMUL.FTZ R17, R16, R11 ;  /* 0x0000000b10110220 */ /* 0x001fe20000410000 */
[----:B------:R-:W-:Y:S01]  /*3c60*/  @P0 FMUL.FTZ R19, R11, 0.5 ;  /* 0x3f0000000b130820 */ /* 0x000fe20000410000 */
[----:B------:R-:W-:Y:S02]  /*3c70*/  @!P0 IMAD.MOV.U32 R11, RZ, RZ, R5 ;  /* 0x000000ffff0b8224 */ /* 0x000fe400078e0005 */
[----:B------:R-:W-:-:S04]  /*3c80*/  @P0 FADD.FTZ R18, -R17, -RZ ;  /* 0x800000ff11120221 */ /* 0x000fc80000010100 */
[----:B------:R-:W-:-:S04]  /*3c90*/  @P0 FFMA R18, R17, R18, R16 ;  /* 0x0000001211120223 */ /* 0x000fc80000000010 */
[----:B------:R-:W-:-:S04]  /*3ca0*/  @P0 FFMA R18, R18, R19, R17 ;  /* 0x0000001312120223 */ /* 0x000fc80000000011 */
[----:B------:R-:W-:-:S07]  /*3cb0*/  @P0 FMUL.FTZ R11, R18, 2.3283064365386962891e-10 ;  /* 0x2f800000120b0820 */ /* 0x000fce0000410000 */
.L_x_69:
[----:B------:R-:W-:Y:S01]  /*3cc0*/  MOV R5, R11 ;  /* 0x0000000b00057202 */ /* 0x000fe20000000f00 */
[----:B------:R-:W-:-:S04]  /*3cd0*/  IMAD.MOV.U32 R11, RZ, RZ, 0x0 ;  /* 0x00000000ff0b7424 */ /* 0x000fc800078e00ff */
[----:B------:R-:W-:Y:S05]  /*3ce0*/  RET.REL.NODEC R10 `(_Z36optimized_parallel_simulation_kernelPfiiPiiiS0_) ;  /* 0xffffffc00ac47950 */ /* 0x000fea0003c3ffff */
        .weak           $__internal_1_$__cuda_sm3x_div_rn_noftz_f32_slowpath
        .type           $__internal_1_$__cuda_sm3x_div_rn_noftz_f32_slowpath,@function
        .size           $__internal_1_$__cuda_sm3x_div_rn_noftz_f32_slowpath,(.L_x_83 - $__internal_1_$__cuda_sm3x_div_rn_noftz_f32_slowpath)
$__internal_1_$__cuda_sm3x_div_rn_noftz_f32_slowpath:
[----:B------:R-:W-:Y:S01]  /*3cf0*/  SHF.R.U32.HI R11, RZ, 0x17, R13 ;  /* 0x00000017ff0b7819 */ /* 0x000fe2000001160d */
[----:B------:R-:W-:Y:S01]  /*3d00*/  BSSY.RECONVERGENT B2, `(.L_x_70) ;  /* 0x0000063000027945 */ /* 0x000fe20003800200 */
[----:B------:R-:W-:Y:S02]  /*3d10*/  SHF.R.U32.HI R8, RZ, 0x17, R34 ;  /* 0x00000017ff087819 */ /* 0x000fe40000011622 */
[----:B------:R-:W-:Y:S02]  /*3d20*/  LOP3.LUT R11, R11, 0xff, RZ, 0xc0, !PT ;  /* 0x000000ff0b0b7812 */ /* 0x000fe400078ec0ff */
[----:B------:R-:W-:Y:S02]  /*3d30*/  LOP3.LUT R12, R8, 0xff, RZ, 0xc0, !PT ;  /* 0x000000ff080c7812 */ /* 0x000fe400078ec0ff */
[----:B------:R-:W-:-:S03]  /*3d40*/  IADD3 R15, PT, PT, R11, -0x1, RZ ;  /* 0xffffffff0b0f7810 */ /* 0x000fc60007ffe0ff */
[----:B------:R-:W-:Y:S01]  /*3d50*/  VIADD R14, R12, 0xffffffff ;  /* 0xffffffff0c0e7836 */ /* 0x000fe20000000000 */
[----:B------:R-:W-:-:S04]  /*3d60*/  ISETP.GT.U32.AND P0, PT, R15, 0xfd, PT ;  /* 0x000000fd0f00780c */ /* 0x000fc80003f04070 */
[----:B------:R-:W-:-:S13]  /*3d70*/  ISETP.GT.U32.OR P0, PT, R14, 0xfd, P0 ;  /* 0x000000fd0e00780c */ /* 0x000fda0000704470 */
[----:B------:R-:W-:Y:S01]  /*3d80*/  @!P0 MOV R9, RZ ;  /* 0x000000ff00098202 */ /* 0x000fe20000000f00 */
[----:B------:R-:W-:Y:S06]  /*3d90*/  @!P0 BRA `(.L_x_71) ;  /* 0x0000000000608947 */ /* 0x000fec0003800000 */
[----:B------:R-:W-:Y:S01]  /*3da0*/  FSETP.GTU.FTZ.AND P0, PT, |R34|, +INF , PT ;  /* 0x7f8000002200780b */ /* 0x000fe20003f1c200 */
[----:B------:R-:W-:Y:S01]  /*3db0*/  IMAD.MOV.U32 R8, RZ, RZ, R13 ;  /* 0x000000ffff087224 */ /* 0x000fe200078e000d */
[----:B------:R-:W-:-:S04]  /*3dc0*/  FSETP.GTU.FTZ.AND P1, PT, |R13|, +INF , PT ;  /* 0x7f8000000d00780b */ /* 0x000fc80003f3c200 */
[----:B------:R-:W-:-:S13]  /*3dd0*/  PLOP3.LUT P0, PT, P0, P1, PT, 0xf8, 0x8f ;  /* 0x00000000008f781c */ /* 0x000fda0000703f70 */
[----:B------:R-:W-:Y:S05]  /*3de0*/  @P0 BRA `(.L_x_72) ;  /* 0x00000004004c0947 */ /* 0x000fea0003800000 */
[----:B------:R-:W-:-:S13]  /*3df0*/  LOP3.LUT P0, RZ, R13, 0x7fffffff, R34, 0xc8, !PT ;  /* 0x7fffffff0dff7812 */ /* 0x000fda000780c822 */
[----:B------:R-:W-:Y:S05]  /*3e00*/  @!P0 BRA `(.L_x_73) ;  /* 0x00000004003c8947 */ /* 0x000fea0003800000 */
[----:B------:R-:W-:Y:S02]  /*3e10*/  FSETP.NEU.FTZ.AND P0, PT, |R34|, +INF , PT ;  /* 0x7f8000002200780b */ /* 0x000fe40003f1d200 */
[----:B------:R-:W-:Y:S02]  /*3e20*/  FSETP.NEU.FTZ.AND P3, PT, |R8|, +INF , PT ;  /* 0x7f8000000800780b */ /* 0x000fe40003f7d200 */
[----:B------:R-:W-:-:S11]  /*3e30*/  FSETP.NEU.FTZ.AND P1, PT, |R34|, +INF , PT ;  /* 0x7f8000002200780b */ /* 0x000fd60003f3d200 */
[----:B------:R-:W-:Y:S05]  /*3e40*/  @!P3 BRA !P0, `(.L_x_73) ;  /* 0x00000004002cb947 */ /* 0x000fea0004000000 */
[----:B------:R-:W-:-:S04]  /*3e50*/  LOP3.LUT P0, RZ, R34, 0x7fffffff, RZ, 0xc0, !PT ;  /* 0x7fffffff22ff7812 */ /* 0x000fc8000780c0ff */
[----:B------:R-:W-:-:S13]  /*3e60*/  PLOP3.LUT P0, PT, P3, P0, PT, 0x2f, 0xf2 ;  /* 0x0000000000f2781c */ /* 0x000fda0001f00577 */
[----:B------:R-:W-:Y:S05]  /*3e70*/  @P0 BRA `(.L_x_74) ;  /* 0x0000000400180947 */ /* 0x000fea0003800000 */
[----:B------:R-:W-:-:S04]  /*3e80*/  LOP3.LUT P0, RZ, R13, 0x7fffffff, RZ, 0xc0, !PT ;  /* 0x7fffffff0dff7812 */ /* 0x000fc8000780c0ff */
[----:B------:R-:W-:-:S13]  /*3e90*/  PLOP3.LUT P0, PT, P1, P0, PT, 0x2f, 0xf2 ;  /* 0x0000000000f2781c */ /* 0x000fda0000f00577 */
[----:B------:R-:W-:Y:S05]  /*3ea0*/  @P0 BRA `(.L_x_75) ;  /* 0x0000000400000947 */ /* 0x000fea0003800000 */
[----:B------:R-:W-:Y:S02]  /*3eb0*/  ISETP.GE.AND P0, PT, R14, RZ, PT ;  /* 0x000000ff0e00720c */ /* 0x000fe40003f06270 */
[----:B------:R-:W-:-:S11]  /*3ec0*/  ISETP.GE.AND P1, PT, R15, RZ, PT ;  /* 0x000000ff0f00720c */ /* 0x000fd60003f26270 */
[----:B------:R-:W-:Y:S01]  /*3ed0*/  @P0 MOV R9, RZ ;  /* 0x000000ff00090202 */ /* 0x000fe20000000f00 */
[----:B------:R-:W-:Y:S02]  /*3ee0*/  @!P0 IMAD.MOV.U32 R9, RZ, RZ, -0x40 ;  /* 0xffffffc0ff098424 */ /* 0x000fe400078e00ff */
[----:B------:R-:W-:Y:S01]  /*3ef0*/  @!P0 FFMA R34, R34, 1.84467440737095516160e+19, RZ ;  /* 0x5f80000022228823 */ /* 0x000fe200000000ff */
[----:B------:R-:W-:Y:S02]  /*3f00*/  @!P1 FFMA R13, R8, 1.84467440737095516160e+19, RZ ;  /* 0x5f800000080d9823 */ /* 0x000fe400000000ff */
[----:B------:R-:W-:-:S07]  /*3f10*/  @!P1 IADD3 R9, PT, PT, R9, 0x40, RZ ;  /* 0x0000004009099810 */ /* 0x000fce0007ffe0ff */
.L_x_71:
[----:B------:R-:W-:Y:S01]  /*3f20*/  LEA R8, R11, 0xc0800000, 0x17 ;  /* 0xc08000000b087811 */ /* 0x000fe200078eb8ff */
[----:B------:R-:W-:Y:S01]  /*3f30*/  BSSY.RECONVERGENT B3, `(.L_x_76) ;  /* 0x0000036000037945 */ /* 0x000fe20003800200 */
[----:B------:R-:W-:-:S03]  /*3f40*/  IADD3 R12, PT, PT, R12, -0x7f, RZ ;  /* 0xffffff810c0c7810 */ /* 0x000fc60007ffe0ff */
[----:B------:R-:W-:Y:S02]  /*3f50*/  IMAD.IADD R14, R13, 0x1, -R8 ;  /* 0x000000010d0e7824 */ /* 0x000fe400078e0a08 */
[C---:B------:R-:W-:Y:S01]  /*3f60*/  IMAD R8, R12.reuse, -0x800000, R34 ;  /* 0xff8000000c087824 */ /* 0x040fe200078e0222 */
[----:B------:R-:W-:Y:S01]  /*3f70*/  IADD3 R12, PT, PT, R12, 0x7f, -R11 ;  /* 0x0000007f0c0c7810 */ /* 0x000fe20007ffe80b */
[----:B------:R-:W0:Y:S01]  /*3f80*/  MUFU.RCP R13, R14 ;  /* 0x0000000e000d7308 */ /* 0x000e220000001000 */
[----:B------:R-:W-:-:S03]  /*3f90*/  FADD.FTZ R15, -R14, -RZ ;  /* 0x800000ff0e0f7221 */ /* 0x000fc60000010100 */
[----:B------:R-:W-:Y:S02]  /*3fa0*/  IMAD.IADD R12, R12, 0x1, R9 ;  /* 0x000000010c0c7824 */ /* 0x000fe400078e0209 */
[----:B0-----:R-:W-:-:S04]  /*3fb0*/  FFMA R16, R13, R15, 1 ;  /* 0x3f8000000d107423 */ /* 0x001fc8000000000f */
[----:B------:R-:W-:-:S04]  /*3fc0*/  FFMA R13, R13, R16, R13 ;  /* 0x000000100d0d7223 */ /* 0x000fc8000000000d */
[----:B------:R-:W-:-:S04]  /*3fd0*/  FFMA R16, R8, R13, RZ ;  /* 0x0000000d08107223 */ /* 0x000fc800000000ff */
[----:B------:R-:W-:-:S04]  /*3fe0*/  FFMA R17, R15, R16, R8 ;  /* 0x000000100f117223 */ /* 0x000fc80000000008 */
[----:B------:R-:W-:-:S04]  /*3ff0*/  FFMA R16, R13, R17, R16 ;  /* 0x000000110d107223 */ /* 0x000fc80000000010 */
[----:B------:R-:W-:-:S04]  /*4000*/  FFMA R15, R15, R16, R8 ;  /* 0x000000100f0f7223 */ /* 0x000fc80000000008 */
[----:B------:R-:W-:-:S05]  /*4010*/  FFMA R8, R13, R15, R16 ;  /* 0x0000000f0d087223 */ /* 0x000fca0000000010 */
[----:B------:R-:W-:-:S04]  /*4020*/  SHF.R.U32.HI R11, RZ, 0x17, R8 ;  /* 0x00000017ff0b7819 */ /* 0x000fc80000011608 */
[----:B------:R-:W-:-:S04]  /*4030*/  LOP3.LUT R11, R11, 0xff, RZ, 0xc0, !PT ;  /* 0x000000ff0b0b7812 */ /* 0x000fc800078ec0ff */
[----:B------:R-:W-:-:S05]  /*4040*/  IADD3 R17, PT, PT, R11, R12, RZ ;  /* 0x0000000c0b117210 */ /* 0x000fca0007ffe0ff */
[----:B------:R-:W-:-:S05]  /*4050*/  VIADD R9, R17, 0xffffffff ;  /* 0xffffffff11097836 */ /* 0x000fca0000000000 */
[----:B------:R-:W-:-:S13]  /*4060*/  ISETP.GE.U32.AND P0, PT, R9, 0xfe, PT ;  /* 0x000000fe0900780c */ /* 0x000fda0003f06070 */
[----:B------:R-:W-:Y:S05]  /*4070*/  @!P0 BRA `(.L_x_77) ;  /* 0x0000000000808947 */ /* 0x000fea0003800000 */
[----:B------:R-:W-:-:S13]  /*4080*/  ISETP.GT.AND P0, PT, R17, 0xfe, PT ;  /* 0x000000fe1100780c */ /* 0x000fda0003f04270 */
[----:B------:R-:W-:Y:S05]  /*4090*/  @P0 BRA `(.L_x_78) ;  /* 0x00000000006c0947 */ /* 0x000fea0003800000 */
[----:B------:R-:W-:-:S13]  /*40a0*/  ISETP.GE.AND P0, PT, R17, 0x1, PT ;  /* 0x000000011100780c */ /* 0x000fda0003f06270 */
[----:B------:R-:W-:Y:S05]  /*40b0*/  @P0 BRA `(.L_x_79) ;  /* 0x0000000000740947 */ /* 0x000fea0003800000 */
[----:B------:R-:W-:Y:S02]  /*40c0*/  ISETP.GE.AND P0, PT, R17, -0x18, PT ;  /* 0xffffffe81100780c */ /* 0x000fe40003f06270 */
[----:B------:R-:W-:-:S11]  /*40d0*/  LOP3.LUT R8, R8, 0x80000000, RZ, 0xc0, !PT ;  /* 0x8000000008087812 */ /* 0x000fd600078ec0ff */
[----:B------:R-:W-:Y:S05]  /*40e0*/  @!P0 BRA `(.L_x_79) ;  /* 0x0000000000688947 */ /* 0x000fea0003800000 */
[-CC-:B------:R-:W-:Y:S01]  /*40f0*/  FFMA.RZ R9, R13, R15.reuse, R16.reuse ;  /* 0x0000000f0d097223 */ /* 0x180fe2000000c010 */
[----:B------:R-:W-:Y:S01]  /*4100*/  IADD3 R14, PT, PT, R17, 0x20, RZ ;  /* 0x00000020110e7810 */ /* 0x000fe20007ffe0ff */
[-CC-:B------:R-:W-:Y:S01]  /*4110*/  FFMA.RM R12, R13, R15.reuse, R16.reuse ;  /* 0x0000000f0d0c7223 */ /* 0x180fe20000004010 */
[----:B------:R-:W-:Y:S02]  /*4120*/  ISETP.NE.AND P3, PT, R17, RZ, PT ;  /* 0x000000ff1100720c */ /* 0x000fe40003f65270 */
[----:B------:R-:W-:Y:S01]  /*4130*/  LOP3.LUT R11, R9, 0x7fffff, RZ, 0xc0, !PT ;  /* 0x007fffff090b7812 */ /* 0x000fe200078ec0ff */
[----:B------:R-:W-:Y:S01]  /*4140*/  FFMA.RP R9, R13, R15, R16 ;  /* 0x0000000f0d097223 */ /* 0x000fe20000008010 */
[----:B------:R-:W-:Y:S01]  /*4150*/  IMAD.MOV R13, RZ, RZ, -R17 ;  /* 0x000000ffff0d7224 */ /* 0x000fe200078e0a11 */
[----:B------:R-:W-:Y:S02]  /*4160*/  ISETP.NE.AND P1, PT, R17, RZ, PT ;  /* 0x000000ff1100720c */ /* 0x000fe40003f25270 */
[----:B------:R-:W-:-:S02]  /*4170*/  LOP3.LUT R11, R11, 0x800000, RZ, 0xfc, !PT ;  /* 0x008000000b0b7812 */ /* 0x000fc400078efcff */
[----:B------:R-:W-:Y:S02]  /*4180*/  FSETP.NEU.FTZ.AND P0, PT, R9, R12, PT ;  /* 0x0000000c0900720b */ /* 0x000fe40003f1d000 */
[----:B------:R-:W-:Y:S02]  /*4190*/  SHF.L.U32 R14, R11, R14, RZ ;  /* 0x0000000e0b0e7219 */ /* 0x000fe400000006ff */
[----:B------:R-:W-:Y:S02]  /*41a0*/  SEL R12, R13, RZ, P3 ;  /* 0x000000ff0d0c7207 */ /* 0x000fe40001800000 */
[----:B------:R-:W-:Y:S02]  /*41b0*/  ISETP.NE.AND P1, PT, R14, RZ, P1 ;  /* 0x000000ff0e00720c */ /* 0x000fe40000f25270 */
[----:B------:R-:W-:Y:S02]  /*41c0*/  SHF.R.U32.HI R12, RZ, R12, R11 ;  /* 0x0000000cff0c7219 */ /* 0x000fe4000001160b */
[----:B------:R-:W-:-:S02]  /*41d0*/  PLOP3.LUT P0, PT, P0, P1, PT, 0xf8, 0x8f ;  /* 0x00000000008f781c */ /* 0x000fc40000703f70 */
[----:B------:R-:W-:Y:S02]  /*41e0*/  SHF.R.U32.HI R14, RZ, 0x1, R12 ;  /* 0x00000001ff0e7819 */ /* 0x000fe4000001160c */
[----:B------:R-:W-:-:S04]  /*41f0*/  SEL R9, RZ, 0x1, !P0 ;  /* 0x00000001ff097807 */ /* 0x000fc80004000000 */
[----:B------:R-:W-:-:S04]  /*4200*/  LOP3.LUT R9, R9, 0x1, R14, 0xf8, !PT ;  /* 0x0000000109097812 */ /* 0x000fc800078ef80e */
[----:B------:R-:W-:-:S04]  /*4210*/  LOP3.LUT R9, R9, R12, RZ, 0xc0, !PT ;  /* 0x0000000c09097212 */ /* 0x000fc800078ec0ff */
[----:B------:R-:W-:-:S04]  /*4220*/  IADD3 R9, PT, PT, R14, R9, RZ ;  /* 0x000000090e097210 */ /* 0x000fc80007ffe0ff */
[----:B------:R-:W-:Y:S01]  /*4230*/  LOP3.LUT R8, R9, R8, RZ, 0xfc, !PT ;  /* 0x0000000809087212 */ /* 0x000fe200078efcff */
[----:B------:R-:W-:Y:S06]  /*4240*/  BRA `(.L_x_79) ;  /* 0x0000000000107947 */ /* 0x000fec0003800000 */
.L_x_78:
[----:B------:R-:W-:-:S04]  /*4250*/  LOP3.LUT R8, R8, 0x80000000, RZ, 0xc0, !PT ;  /* 0x8000000008087812 */ /* 0x000fc800078ec0ff */
[----:B------:R-:W-:Y:S01]  /*4260*/  LOP3.LUT R8, R8, 0x7f800000, RZ, 0xfc, !PT ;  /* 0x7f80000008087812 */ /* 0x000fe200078efcff */
[----:B------:R-:W-:Y:S06]  /*4270*/  BRA `(.L_x_79) ;  /* 0x0000000000047947 */ /* 0x000fec0003800000 */
.L_x_77:
[----:B------:R-:W-:-:S07]  /*4280*/  IMAD R8, R12, 0x800000, R8 ;  /* 0x008000000c087824 */ /* 0x000fce00078e0208 */
.L_x_79:
[----:B------:R-:W-:Y:S05]  /*4290*/  BSYNC.RECONVERGENT B3 ;  /* 0x0000000000037941 */ /* 0x000fea0003800200 */
.L_x_76:
[----:B------:R-:W-:Y:S05]  /*42a0*/  BRA `(.L_x_80) ;  /* 0x0000000000207947 */ /* 0x000fea0003800000 */
.L_x_75:
[----:B------:R-:W-:-:S04]  /*42b0*/  LOP3.LUT R8, R13, 0x80000000, R34, 0x48, !PT ;  /* 0x800000000d087812 */ /* 0x000fc800078e4822 */
[----:B------:R-:W-:Y:S01]  /*42c0*/  LOP3.LUT R8, R8, 0x7f800000, RZ, 0xfc, !PT ;  /* 0x7f80000008087812 */ /* 0x000fe200078efcff */
[----:B------:R-:W-:Y:S06]  /*42d0*/  BRA `(.L_x_80) ;  /* 0x0000000000147947 */ /* 0x000fec0003800000 */
.L_x_74:
[----:B------:R-:W-:Y:S01]  /*42e0*/  LOP3.LUT R8, R13, 0x80000000, R34, 0x48, !PT ;  /* 0x800000000d087812 */ /* 0x000fe200078e4822 */
[----:B------:R-:W-:Y:S06]  /*42f0*/  BRA `(.L_x_80) ;  /* 0x00000000000c7947 */ /* 0x000fec0003800000 */
.L_x_73:
[----:B------:R-:W0:Y:S01]  /*4300*/  MUFU.RSQ R8, -QNAN ;  /* 0xffc0000000087908 */ /* 0x000e220000001400 */
[----:B------:R-:W-:Y:S05]  /*4310*/  BRA `(.L_x_80) ;  /* 0x0000000000047947 */ /* 0x000fea0003800000 */
.L_x_72:
[----:B------:R-:W-:-:S07]  /*4320*/  FADD.FTZ R8, R34, R8 ;  /* 0x0000000822087221 */ /* 0x000fce0000010000 */
.L_x_80:
[----:B------:R-:W-:Y:S05]  /*4330*/  BSYNC.RECONVERGENT B2 ;  /* 0x0000000000027941 */ /* 0x000fea0003800200 */
.L_x_70:
[----:B------:R-:W-:-:S04]  /*4340*/  HFMA2 R11, -RZ, RZ, 0, 0 ;  /* 0x00000000ff0b7431 */ /* 0x000fc800000001ff */
[----:B0-----:R-:W-:Y:S05]  /*4350*/  RET.REL.NODEC R10 `(_Z36optimized_parallel_simulation_kernelPfiiPiiiS0_) ;  /* 0xffffffbc0a287950 */ /* 0x001fea0003c3ffff */
.L_x_81:
[----:B------:R-:W-:-:S00]  /*4360*/  BRA `(.L_x_81) ;  /* 0xfffffffc00fc7947 */ /* 0x000fc0000383ffff */
[----:B------:R-:W-:-:S00]  /*4370*/  NOP ;  /* 0x0000000000007918 */ /* 0x000fc00000000000 */
        /* <DEDUP_REMOVED lines=8> */
.L_x_83:


//--------------------- .nv.global.init           --------------------------
	.section	.nv.global.init,"aw",@progbits
	.align	4
.nv.global.init:
	.type		mrg32k3aM1SubSeq,@object
	.size		mrg32k3aM1SubSeq,(mrg32k3aM2SubSeq - mrg32k3aM1SubSeq)
mrg32k3aM1SubSeq:
        /*0000*/ 	.byte	0x0b, 0xcc, 0xee, 0x04, 0x73, 0x29, 0x8b, 0x6f, 0xf6, 0x53, 0x03, 0xf6, 0x23, 0xf6, 0xea, 0xda
        /* <DEDUP_REMOVED lines=125> */
	.type		mrg32k3aM2SubSeq,@object
	.size		mrg32k3aM2SubSeq,(mrg32k3aM1 - mrg32k3aM2SubSeq)
mrg32k3aM2SubSeq:
        /* <DEDUP_REMOVED lines=126> */
	.type		mrg32k3aM1,@object
	.size		mrg32k3aM1,(mrg32k3aM1Seq - mrg32k3aM1)
mrg32k3aM1:
        /* <DEDUP_REMOVED lines=144> */
	.type		mrg32k3aM1Seq,@object
	.size		mrg32k3aM1Seq,(mrg32k3aM2 - mrg32k3aM1Seq)
mrg32k3aM1Seq:
        /* <DEDUP_REMOVED lines=144> */
	.type		mrg32k3aM2,@object
	.size		mrg32k3aM2,(mrg32k3aM2Seq - mrg32k3aM2)
mrg32k3aM2:
        /* <DEDUP_REMOVED lines=144> */
	.type		mrg32k3aM2Seq,@object
	.size		mrg32k3aM2Seq,(precalc_xorwow_matrix - mrg32k3aM2Seq)
mrg32k3aM2Seq:
        /* <DEDUP_REMOVED lines=144> */
	.type		precalc_xorwow_matrix,@object
	.size		precalc_xorwow_matrix,(precalc_xorwow_offset_matrix - precalc_xorwow_matrix)
precalc_xorwow_matrix:
        /* <DEDUP_REMOVED lines=6400> */
	.type		precalc_xorwow_offset_matrix,@object
	.size		precalc_xorwow_offset_matrix,(.L_1 - precalc_xorwow_offset_matrix)
precalc_xorwow_offset_matrix:
        /* <DEDUP_REMOVED lines=6400> */
.L_1:


//--------------------- .nv.shared._Z36optimized_parallel_simulation_kernelPfiiPiiiS0_ --------------------------
	.section	.nv.shared._Z36optimized_parallel_simulation_kernelPfiiPiiiS0_,"aw",@nobits
	.sectionflags	@""
	.align	4
.nv.shared._Z36optimized_parallel_simulation_kernelPfiiPiiiS0_:
	.zero		5128


//--------------------- .nv.shared.reserved.0     --------------------------
	.section	.nv.shared.reserved.0,"aw",@nobits
	.weak		__nv_reservedSMEM_offset_0_alias
	.size		__nv_reservedSMEM_offset_0_alias, 0, 64
	.other		__nv_reservedSMEM_offset_0_alias,@"STO_CUDA_RESERVED_SHARED STV_DEFAULT"
__nv_reservedSMEM_offset_0_alias:
	.zero		0
	.zero		64


//--------------------- .nv.constant0._Z36optimized_parallel_simulation_kernelPfiiPiiiS0_ --------------------------
	.section	.nv.constant0._Z36optimized_parallel_simulation_kernelPfiiPiiiS0_,"a",@progbits
	.sectionflags	@""
	.align	4
.nv.constant0._Z36optimized_parallel_simulation_kernelPfiiPiiiS0_:
	.zero		936


//--------------------- SYMBOLS --------------------------

	.type		.nv.reservedSmem.offset0,@object
	.size		.nv.reservedSmem.offset0,0x4
	.type		.nv.reservedSmem.cap,@object
	.size		.nv.reservedSmem.cap,0x4
